//
// Generated by NVIDIA NVVM Compiler
//
// Compiler Build ID: CL-36424714
// Cuda compilation tools, release 13.0, V13.0.88
// Based on NVVM 20.0.0
//

.version 9.0
.target sm_100
.address_size 64

	// .globl	_Z27warp_affine_bilinear_kernelPhiiiPfiiih12AffineMatrix

.visible .entry _Z27warp_affine_bilinear_kernelPhiiiPfiiih12AffineMatrix(
	.param .u64 .ptr .align 1 _Z27warp_affine_bilinear_kernelPhiiiPfiiih12AffineMatrix_param_0,
	.param .u32 _Z27warp_affine_bilinear_kernelPhiiiPfiiih12AffineMatrix_param_1,
	.param .u32 _Z27warp_affine_bilinear_kernelPhiiiPfiiih12AffineMatrix_param_2,
	.param .u32 _Z27warp_affine_bilinear_kernelPhiiiPfiiih12AffineMatrix_param_3,
	.param .u64 .ptr .align 1 _Z27warp_affine_bilinear_kernelPhiiiPfiiih12AffineMatrix_param_4,
	.param .u32 _Z27warp_affine_bilinear_kernelPhiiiPfiiih12AffineMatrix_param_5,
	.param .u32 _Z27warp_affine_bilinear_kernelPhiiiPfiiih12AffineMatrix_param_6,
	.param .u32 _Z27warp_affine_bilinear_kernelPhiiiPfiiih12AffineMatrix_param_7,
	.param .u8 _Z27warp_affine_bilinear_kernelPhiiiPfiiih12AffineMatrix_param_8,
	.param .align 4 .b8 _Z27warp_affine_bilinear_kernelPhiiiPfiiih12AffineMatrix_param_9[48]
)
{
	.local .align 1 .b8 	__local_depot0[3];
	.reg .b64 	%SP;
	.reg .b64 	%SPL;
	.reg .pred 	%p<15>;
	.reg .b16 	%rs<17>;
	.reg .b32 	%r<27>;
	.reg .b32 	%f<77>;
	.reg .b64 	%rd<48>;

	mov.u64 	%SPL, __local_depot0;
	cvta.local.u64 	%SP, %SPL;
	ld.param.f32 	%f25, [_Z27warp_affine_bilinear_kernelPhiiiPfiiih12AffineMatrix_param_9+44];
	ld.param.f32 	%f24, [_Z27warp_affine_bilinear_kernelPhiiiPfiiih12AffineMatrix_param_9+40];
	ld.param.f32 	%f23, [_Z27warp_affine_bilinear_kernelPhiiiPfiiih12AffineMatrix_param_9+36];
	ld.param.f32 	%f22, [_Z27warp_affine_bilinear_kernelPhiiiPfiiih12AffineMatrix_param_9+32];
	ld.param.f32 	%f21, [_Z27warp_affine_bilinear_kernelPhiiiPfiiih12AffineMatrix_param_9+28];
	ld.param.f32 	%f20, [_Z27warp_affine_bilinear_kernelPhiiiPfiiih12AffineMatrix_param_9+24];
	ld.param.u64 	%rd11, [_Z27warp_affine_bilinear_kernelPhiiiPfiiih12AffineMatrix_param_0];
	ld.param.u32 	%r7, [_Z27warp_affine_bilinear_kernelPhiiiPfiiih12AffineMatrix_param_1];
	ld.param.u32 	%r8, [_Z27warp_affine_bilinear_kernelPhiiiPfiiih12AffineMatrix_param_2];
	ld.param.u32 	%r9, [_Z27warp_affine_bilinear_kernelPhiiiPfiiih12AffineMatrix_param_3];
	ld.param.u64 	%rd12, [_Z27warp_affine_bilinear_kernelPhiiiPfiiih12AffineMatrix_param_4];
	ld.param.u32 	%r10, [_Z27warp_affine_bilinear_kernelPhiiiPfiiih12AffineMatrix_param_6];
	ld.param.u32 	%r11, [_Z27warp_affine_bilinear_kernelPhiiiPfiiih12AffineMatrix_param_7];
	ld.param.u8 	%rs16, [_Z27warp_affine_bilinear_kernelPhiiiPfiiih12AffineMatrix_param_8];
	mov.u32 	%r12, %ctaid.x;
	mov.u32 	%r13, %ntid.x;
	mov.u32 	%r14, %tid.x;
	mad.lo.s32 	%r15, %r12, %r13, %r14;
	div.s32 	%r2, %r15, %r10;
	mul.lo.s32 	%r16, %r2, %r10;
	sub.s32 	%r1, %r15, %r16;
	setp.lt.s32 	%p1, %r10, 0;
	setp.ge.s32 	%p2, %r2, %r11;
	or.pred  	%p3, %p1, %p2;
	@%p3 bra 	$L__BB0_15;
	cvt.rn.f32.s32 	%f26, %r1;
	cvt.rn.f32.s32 	%f27, %r2;
	mul.f32 	%f28, %f21, %f27;
	fma.rn.f32 	%f29, %f20, %f26, %f28;
	add.f32 	%f1, %f22, %f29;
	mul.f32 	%f30, %f24, %f27;
	fma.rn.f32 	%f31, %f23, %f26, %f30;
	add.f32 	%f2, %f25, %f31;
	cvt.rn.f32.s32 	%f32, %r8;
	setp.ltu.f32 	%p4, %f1, %f32;
	min.f32 	%f33, %f1, %f2;
	setp.geu.f32 	%p5, %f33, 0fBF800000;
	cvt.rn.f32.s32 	%f34, %r9;
	setp.ltu.f32 	%p6, %f2, %f34;
	and.pred  	%p7, %p4, %p6;
	and.pred  	%p8, %p7, %p5;
	@%p8 bra 	$L__BB0_3;
	cvt.rn.f32.u16 	%f74, %rs16;
	mov.f32 	%f75, %f74;
	mov.f32 	%f76, %f74;
	bra.uni 	$L__BB0_14;
$L__BB0_3:
	add.u64 	%rd46, %SP, 0;
	cvta.to.local.u64 	%rd15, %rd46;
	cvt.rmi.f32.f32 	%f35, %f2;
	cvt.rzi.s32.f32 	%r3, %f35;
	cvt.rmi.f32.f32 	%f36, %f1;
	cvt.rzi.s32.f32 	%r4, %f36;
	add.s32 	%r5, %r3, 1;
	add.s32 	%r6, %r4, 1;
	st.local.u8 	[%rd15], %rs16;
	st.local.u8 	[%rd15+1], %rs16;
	st.local.u8 	[%rd15+2], %rs16;
	cvt.rn.f32.s32 	%f37, %r3;
	sub.f32 	%f4, %f2, %f37;
	cvt.rn.f32.s32 	%f38, %r4;
	sub.f32 	%f5, %f1, %f38;
	mov.f32 	%f39, 0f3F800000;
	sub.f32 	%f6, %f39, %f4;
	sub.f32 	%f7, %f39, %f5;
	setp.lt.s32 	%p9, %r3, 0;
	mov.u64 	%rd43, %rd46;
	mov.u64 	%rd44, %rd46;
	@%p9 bra 	$L__BB0_8;
	setp.lt.s32 	%p10, %r4, 0;
	add.u64 	%rd44, %SP, 0;
	mov.u64 	%rd43, %rd44;
	@%p10 bra 	$L__BB0_6;
	mul.lo.s32 	%r17, %r3, %r7;
	cvt.s64.s32 	%rd17, %r17;
	mul.lo.s32 	%r18, %r4, 3;
	cvt.u64.u32 	%rd18, %r18;
	add.s64 	%rd19, %rd17, %rd18;
	add.s64 	%rd43, %rd11, %rd19;
$L__BB0_6:
	setp.ge.s32 	%p11, %r6, %r8;
	@%p11 bra 	$L__BB0_8;
	mul.lo.s32 	%r19, %r3, %r7;
	cvt.s64.s32 	%rd21, %r19;
	mul.lo.s32 	%r20, %r6, 3;
	cvt.s64.s32 	%rd22, %r20;
	add.s64 	%rd23, %rd22, %rd21;
	add.s64 	%rd44, %rd11, %rd23;
$L__BB0_8:
	setp.ge.s32 	%p12, %r5, %r9;
	mov.u64 	%rd47, %rd46;
	@%p12 bra 	$L__BB0_13;
	setp.lt.s32 	%p13, %r4, 0;
	add.u64 	%rd47, %SP, 0;
	mov.u64 	%rd46, %rd47;
	@%p13 bra 	$L__BB0_11;
	mul.lo.s32 	%r21, %r5, %r7;
	cvt.s64.s32 	%rd27, %r21;
	mul.lo.s32 	%r22, %r4, 3;
	cvt.u64.u32 	%rd28, %r22;
	add.s64 	%rd29, %rd27, %rd28;
	add.s64 	%rd46, %rd11, %rd29;
$L__BB0_11:
	setp.ge.s32 	%p14, %r6, %r8;
	@%p14 bra 	$L__BB0_13;
	mul.lo.s32 	%r23, %r5, %r7;
	cvt.s64.s32 	%rd31, %r23;
	mul.lo.s32 	%r24, %r6, 3;
	cvt.s64.s32 	%rd32, %r24;
	add.s64 	%rd33, %rd31, %rd32;
	cvta.to.global.u64 	%rd34, %rd11;
	add.s64 	%rd35, %rd34, %rd33;
	add.s64 	%rd47, %rd11, %rd33;
	ld.global.u8 	%rs16, [%rd35];
$L__BB0_13:
	mul.f32 	%f40, %f6, %f7;
	mul.f32 	%f41, %f5, %f6;
	mul.f32 	%f42, %f4, %f7;
	mul.f32 	%f43, %f4, %f5;
	ld.u8 	%rs4, [%rd43];
	cvt.rn.f32.u16 	%f44, %rs4;
	ld.u8 	%rs5, [%rd44];
	cvt.rn.f32.u16 	%f45, %rs5;
	mul.f32 	%f46, %f41, %f45;
	fma.rn.f32 	%f47, %f40, %f44, %f46;
	ld.u8 	%rs6, [%rd46];
	cvt.rn.f32.u16 	%f48, %rs6;
	fma.rn.f32 	%f49, %f42, %f48, %f47;
	cvt.rn.f32.u16 	%f50, %rs16;
	fma.rn.f32 	%f51, %f43, %f50, %f49;
	add.f32 	%f52, %f51, 0f3F000000;
	cvt.rmi.f32.f32 	%f74, %f52;
	ld.u8 	%rs8, [%rd43+1];
	cvt.rn.f32.u16 	%f53, %rs8;
	ld.u8 	%rs9, [%rd44+1];
	cvt.rn.f32.u16 	%f54, %rs9;
	mul.f32 	%f55, %f41, %f54;
	fma.rn.f32 	%f56, %f40, %f53, %f55;
	ld.u8 	%rs10, [%rd46+1];
	cvt.rn.f32.u16 	%f57, %rs10;
	fma.rn.f32 	%f58, %f42, %f57, %f56;
	ld.u8 	%rs11, [%rd47+1];
	cvt.rn.f32.u16 	%f59, %rs11;
	fma.rn.f32 	%f60, %f43, %f59, %f58;
	add.f32 	%f61, %f60, 0f3F000000;
	cvt.rmi.f32.f32 	%f75, %f61;
	ld.u8 	%rs12, [%rd43+2];
	cvt.rn.f32.u16 	%f62, %rs12;
	ld.u8 	%rs13, [%rd44+2];
	cvt.rn.f32.u16 	%f63, %rs13;
	mul.f32 	%f64, %f41, %f63;
	fma.rn.f32 	%f65, %f40, %f62, %f64;
	ld.u8 	%rs14, [%rd46+2];
	cvt.rn.f32.u16 	%f66, %rs14;
	fma.rn.f32 	%f67, %f42, %f66, %f65;
	ld.u8 	%rs15, [%rd47+2];
	cvt.rn.f32.u16 	%f68, %rs15;
	fma.rn.f32 	%f69, %f43, %f68, %f67;
	add.f32 	%f70, %f69, 0f3F000000;
	cvt.rmi.f32.f32 	%f76, %f70;
$L__BB0_14:
	div.rn.f32 	%f71, %f74, 0f437F0000;
	div.rn.f32 	%f72, %f75, 0f437F0000;
	div.rn.f32 	%f73, %f76, 0f437F0000;
	mul.lo.s32 	%r25, %r11, %r10;
	mad.lo.s32 	%r26, %r2, %r10, %r1;
	cvta.to.global.u64 	%rd36, %rd12;
	mul.wide.s32 	%rd37, %r26, 4;
	add.s64 	%rd38, %rd36, %rd37;
	st.global.f32 	[%rd38], %f71;
	mul.wide.s32 	%rd39, %r25, 4;
	add.s64 	%rd40, %rd38, %rd39;
	st.global.f32 	[%rd40], %f72;
	add.s64 	%rd41, %rd40, %rd39;
	st.global.f32 	[%rd41], %f73;
$L__BB0_15:
	ret;

}
	// .globl	_Z15inter_nearest_kPhS_iiiiff
.visible .entry _Z15inter_nearest_kPhS_iiiiff(
	.param .u64 .ptr .align 1 _Z15inter_nearest_kPhS_iiiiff_param_0,
	.param .u64 .ptr .align 1 _Z15inter_nearest_kPhS_iiiiff_param_1,
	.param .u32 _Z15inter_nearest_kPhS_iiiiff_param_2,
	.param .u32 _Z15inter_nearest_kPhS_iiiiff_param_3,
	.param .u32 _Z15inter_nearest_kPhS_iiiiff_param_4,
	.param .u32 _Z15inter_nearest_kPhS_iiiiff_param_5,
	.param .f32 _Z15inter_nearest_kPhS_iiiiff_param_6,
	.param .f32 _Z15inter_nearest_kPhS_iiiiff_param_7
)
{
	.reg .pred 	%p<4>;
	.reg .b16 	%rs<5>;
	.reg .b32 	%r<22>;
	.reg .b32 	%f<11>;
	.reg .b64 	%rd<9>;

	ld.param.u64 	%rd1, [_Z15inter_nearest_kPhS_iiiiff_param_0];
	ld.param.u64 	%rd2, [_Z15inter_nearest_kPhS_iiiiff_param_1];
	ld.param.u32 	%r4, [_Z15inter_nearest_kPhS_iiiiff_param_2];
	ld.param.u32 	%r5, [_Z15inter_nearest_kPhS_iiiiff_param_3];
	ld.param.u32 	%r6, [_Z15inter_nearest_kPhS_iiiiff_param_4];
	ld.param.u32 	%r7, [_Z15inter_nearest_kPhS_iiiiff_param_5];
	ld.param.f32 	%f1, [_Z15inter_nearest_kPhS_iiiiff_param_6];
	ld.param.f32 	%f2, [_Z15inter_nearest_kPhS_iiiiff_param_7];
	mov.u32 	%r8, %tid.x;
	mov.u32 	%r9, %ctaid.x;
	mov.u32 	%r10, %ntid.x;
	mad.lo.s32 	%r1, %r9, %r10, %r8;
	mov.u32 	%r11, %tid.y;
	mov.u32 	%r12, %ctaid.y;
	mov.u32 	%r13, %ntid.y;
	mad.lo.s32 	%r2, %r12, %r13, %r11;
	mad.lo.s32 	%r3, %r7, %r2, %r1;
	mul.lo.s32 	%r14, %r7, %r6;
	setp.ge.s32 	%p1, %r3, %r14;
	@%p1 bra 	$L__BB1_2;
	cvta.to.global.u64 	%rd3, %rd1;
	cvta.to.global.u64 	%rd4, %rd2;
	cvt.rn.f32.s32 	%f3, %r1;
	mul.f32 	%f4, %f2, %f3;
	add.s32 	%r15, %r5, -1;
	cvt.rn.f32.s32 	%f5, %r15;
	setp.lt.f32 	%p2, %f4, %f5;
	selp.f32 	%f6, %f4, %f5, %p2;
	cvt.rzi.s32.f32 	%r16, %f6;
	cvt.rn.f32.u32 	%f7, %r2;
	mul.f32 	%f8, %f1, %f7;
	add.s32 	%r17, %r4, -1;
	cvt.rn.f32.s32 	%f9, %r17;
	setp.lt.f32 	%p3, %f8, %f9;
	selp.f32 	%f10, %f8, %f9, %p3;
	cvt.rzi.s32.f32 	%r18, %f10;
	mad.lo.s32 	%r19, %r18, %r5, %r16;
	shl.b32 	%r20, %r3, 2;
	shl.b32 	%r21, %r19, 2;
	cvt.s64.s32 	%rd5, %r21;
	add.s64 	%rd6, %rd3, %rd5;
	ld.global.u8 	%rs1, [%rd6];
	cvt.s64.s32 	%rd7, %r20;
	add.s64 	%rd8, %rd4, %rd7;
	st.global.u8 	[%rd8], %rs1;
	ld.global.u8 	%rs2, [%rd6+1];
	st.global.u8 	[%rd8+1], %rs2;
	ld.global.u8 	%rs3, [%rd6+2];
	st.global.u8 	[%rd8+2], %rs3;
	ld.global.u8 	%rs4, [%rd6+3];
	st.global.u8 	[%rd8+3], %rs4;
$L__BB1_2:
	ret;

}


// ===== COMPILED SASS (sm_100) =====

	.target	sm_100

	.elftype	@"ET_EXEC"


//--------------------- .note.nv.tkinfo           --------------------------
	.section	.note.nv.tkinfo,"",@"SHT_NOTE"
	.sectionflags	@"SHF_NOTE_NV_TKINFO"
	.tkinfo
        /*0018*/ 	.word	0x00000002
        /*0030*/ 	.string	""
        /*0030*/ 	.string	"ptxas"
        /*0030*/ 	.string	"Cuda compilation tools, release 13.0, V13.0.88"
        /*0030*/ 	.string	"Build cuda_13.0.r13.0/compiler.36424714_0"
        /*0030*/ 	.string	"-arch sm_100 -m 64 "



//--------------------- .note.nv.cuinfo           --------------------------
	.section	.note.nv.cuinfo,"",@"SHT_NOTE"
	.sectionflags	@"SHF_NOTE_NV_CUINFO"
        /*0018*/ 	.short	0x0002
        /*001a*/ 	.short	0x0064
        /*001c*/ 	.short	0x0082
	.zero		2


//--------------------- .nv.info                  --------------------------
	.section	.nv.info,"",@"SHT_CUDA_INFO"
	.align	4


	//----- nvinfo : EIATTR_REGCOUNT
	.align		4
        /*0000*/ 	.byte	0x04, 0x2f
        /*0002*/ 	.short	(.L_1 - .L_0)
	.align		4
.L_0:
        /*0004*/ 	.word	index@(_Z27warp_affine_bilinear_kernelPhiiiPfiiih12AffineMatrix)
        /*0008*/ 	.word	0x0000001f


	//----- nvinfo : EIATTR_FRAME_SIZE
	.align		4
.L_1:
        /*000c*/ 	.byte	0x04, 0x11
        /*000e*/ 	.short	(.L_3 - .L_2)
	.align		4
.L_2:
        /*0010*/ 	.word	index@($__internal_0_$__cuda_sm3x_div_rn_noftz_f32_slowpath)
        /*0014*/ 	.word	0x00000008


	//----- nvinfo : EIATTR_FRAME_SIZE
	.align		4
.L_3:
        /*0018*/ 	.byte	0x04, 0x11
        /*001a*/ 	.short	(.L_5 - .L_4)
	.align		4
.L_4:
        /*001c*/ 	.word	index@(_Z27warp_affine_bilinear_kernelPhiiiPfiiih12AffineMatrix)
        /*0020*/ 	.word	0x00000008


	//----- nvinfo : EIATTR_REGCOUNT
	.align		4
.L_5:
        /*0024*/ 	.byte	0x04, 0x2f
        /*0026*/ 	.short	(.L_7 - .L_6)
	.align		4
.L_6:
        /*0028*/ 	.word	index@(_Z15inter_nearest_kPhS_iiiiff)
        /*002c*/ 	.word	0x00000010


	//----- nvinfo : EIATTR_FRAME_SIZE
	.align		4
.L_7:
        /*0030*/ 	.byte	0x04, 0x11
        /*0032*/ 	.short	(.L_9 - .L_8)
	.align		4
.L_8:
        /*0034*/ 	.word	index@(_Z15inter_nearest_kPhS_iiiiff)
        /*0038*/ 	.word	0x00000000


	//----- nvinfo : EIATTR_MIN_STACK_SIZE
	.align		4
.L_9:
        /*003c*/ 	.byte	0x04, 0x12
        /*003e*/ 	.short	(.L_11 - .L_10)
	.align		4
.L_10:
        /*0040*/ 	.word	index@(_Z15inter_nearest_kPhS_iiiiff)
        /*0044*/ 	.word	0x00000000


	//----- nvinfo : EIATTR_MIN_STACK_SIZE
	.align		4
.L_11:
        /*0048*/ 	.byte	0x04, 0x12
        /*004a*/ 	.short	(.L_13 - .L_12)
	.align		4
.L_12:
        /*004c*/ 	.word	index@(_Z27warp_affine_bilinear_kernelPhiiiPfiiih12AffineMatrix)
        /*0050*/ 	.word	0x00000008
.L_13:


//--------------------- .nv.compat                --------------------------
	.section	.nv.compat,"",@"SHT_CUDA_COMPAT_INFO"
	.align	4
        /*0000*/ 	.byte	0x02, 0x09, 0x00, 0x00, 0x02, 0x02, 0x01, 0x00, 0x02, 0x05, 0x05, 0x00, 0x03, 0x07, 0x01, 0x01
        /*0010*/ 	.byte	0x02, 0x03, 0x00, 0x00, 0x02, 0x06, 0x01, 0x00, 0x04, 0x0b, 0x08, 0x00, 0x01, 0x00, 0x00, 0x00
        /*0020*/ 	.byte	0x00, 0x00, 0x00, 0x00


//--------------------- .nv.info._Z15inter_nearest_kPhS_iiiiff --------------------------
	.section	.nv.info._Z15inter_nearest_kPhS_iiiiff,"",@"SHT_CUDA_INFO"
	.sectionflags	@""
	.align	4


	//----- nvinfo : EIATTR_CUDA_API_VERSION
	.align		4
        /*0000*/ 	.byte	0x04, 0x37
        /*0002*/ 	.short	(.L_15 - .L_14)
.L_14:
        /*0004*/ 	.word	0x00000082


	//----- nvinfo : EIATTR_KPARAM_INFO
	.align		4
.L_15:
        /*0008*/ 	.byte	0x04, 0x17
        /*000a*/ 	.short	(.L_17 - .L_16)
.L_16:
        /*000c*/ 	.word	0x00000000
        /*0010*/ 	.short	0x0007
        /*0012*/ 	.short	0x0024
        /*0014*/ 	.byte	0x00, 0xf0, 0x11, 0x00


	//----- nvinfo : EIATTR_KPARAM_INFO
	.align		4
.L_17:
        /*0018*/ 	.byte	0x04, 0x17
        /*001a*/ 	.short	(.L_19 - .L_18)
.L_18:
        /*001c*/ 	.word	0x00000000
        /*0020*/ 	.short	0x0006
        /*0022*/ 	.short	0x0020
        /*0024*/ 	.byte	0x00, 0xf0, 0x11, 0x00


	//----- nvinfo : EIATTR_KPARAM_INFO
	.align		4
.L_19:
        /*0028*/ 	.byte	0x04, 0x17
        /*002a*/ 	.short	(.L_21 - .L_20)
.L_20:
        /*002c*/ 	.word	0x00000000
        /*0030*/ 	.short	0x0005
        /*0032*/ 	.short	0x001c
        /*0034*/ 	.byte	0x00, 0xf0, 0x11, 0x00


	//----- nvinfo : EIATTR_KPARAM_INFO
	.align		4
.L_21:
        /*0038*/ 	.byte	0x04, 0x17
        /*003a*/ 	.short	(.L_23 - .L_22)
.L_22:
        /*003c*/ 	.word	0x00000000
        /*0040*/ 	.short	0x0004
        /*0042*/ 	.short	0x0018
        /*0044*/ 	.byte	0x00, 0xf0, 0x11, 0x00


	//----- nvinfo : EIATTR_KPARAM_INFO
	.align		4
.L_23:
        /*0048*/ 	.byte	0x04, 0x17
        /*004a*/ 	.short	(.L_25 - .L_24)
.L_24:
        /*004c*/ 	.word	0x00000000
        /*0050*/ 	.short	0x0003
        /*0052*/ 	.short	0x0014
        /*0054*/ 	.byte	0x00, 0xf0, 0x11, 0x00


	//----- nvinfo : EIATTR_KPARAM_INFO
	.align		4
.L_25:
        /*0058*/ 	.byte	0x04, 0x17
        /*005a*/ 	.short	(.L_27 - .L_26)
.L_26:
        /*005c*/ 	.word	0x00000000
        /*0060*/ 	.short	0x0002
        /*0062*/ 	.short	0x0010
        /*0064*/ 	.byte	0x00, 0xf0, 0x11, 0x00


	//----- nvinfo : EIATTR_KPARAM_INFO
	.align		4
.L_27:
        /*0068*/ 	.byte	0x04, 0x17
        /*006a*/ 	.short	(.L_29 - .L_28)
.L_28:
        /*006c*/ 	.word	0x00000000
        /*0070*/ 	.short	0x0001
        /*0072*/ 	.short	0x0008
        /*0074*/ 	.byte	0x00, 0xf5, 0x21, 0x00


	//----- nvinfo : EIATTR_KPARAM_INFO
	.align		4
.L_29:
        /*0078*/ 	.byte	0x04, 0x17
        /*007a*/ 	.short	(.L_31 - .L_30)
.L_30:
        /*007c*/ 	.word	0x00000000
        /*0080*/ 	.short	0x0000
        /*0082*/ 	.short	0x0000
        /*0084*/ 	.byte	0x00, 0xf5, 0x21, 0x00


	//----- nvinfo : EIATTR_SPARSE_MMA_MASK
	.align		4
.L_31:
        /*0088*/ 	.byte	0x03, 0x50
        /*008a*/ 	.short	0x0000


	//----- nvinfo : EIATTR_MAXREG_COUNT
	.align		4
        /*008c*/ 	.byte	0x03, 0x1b
        /*008e*/ 	.short	0x00ff


	//----- nvinfo : EIATTR_MERCURY_ISA_VERSION
	.align		4
        /*0090*/ 	.byte	0x03, 0x5f
        /*0092*/ 	.short	0x0101


	//----- nvinfo : EIATTR_VRC_CTA_INIT_COUNT
	.align		4
        /*0094*/ 	.byte	0x02, 0x4a
	.zero		1
	.zero		1


	//----- nvinfo : EIATTR_EXIT_INSTR_OFFSETS
	.align		4
        /*0098*/ 	.byte	0x04, 0x1c
        /*009a*/ 	.short	(.L_33 - .L_32)


	//   ....[0]....
.L_32:
        /*009c*/ 	.word	0x000000d0


	//   ....[1]....
        /*00a0*/ 	.word	0x000002f0


	//----- nvinfo : EIATTR_CBANK_PARAM_SIZE
	.align		4
.L_33:
        /*00a4*/ 	.byte	0x03, 0x19
        /*00a6*/ 	.short	0x0028


	//----- nvinfo : EIATTR_PARAM_CBANK
	.align		4
        /*00a8*/ 	.byte	0x04, 0x0a
        /*00aa*/ 	.short	(.L_35 - .L_34)
	.align		4
.L_34:
        /*00ac*/ 	.word	index@(.nv.constant0._Z15inter_nearest_kPhS_iiiiff)
        /*00b0*/ 	.short	0x0380
        /*00b2*/ 	.short	0x0028


	//----- nvinfo : EIATTR_SW_WAR
	.align		4
.L_35:
        /*00b4*/ 	.byte	0x04, 0x36
        /*00b6*/ 	.short	(.L_37 - .L_36)
.L_36:
        /*00b8*/ 	.word	0x00000008
.L_37:


//--------------------- .nv.info._Z27warp_affine_bilinear_kernelPhiiiPfiiih12AffineMatrix --------------------------
	.section	.nv.info._Z27warp_affine_bilinear_kernelPhiiiPfiiih12AffineMatrix,"",@"SHT_CUDA_INFO"
	.sectionflags	@""
	.align	4


	//----- nvinfo : EIATTR_CUDA_API_VERSION
	.align		4
        /*0000*/ 	.byte	0x04, 0x37
        /*0002*/ 	.short	(.L_39 - .L_38)
.L_38:
        /*0004*/ 	.word	0x00000082


	//----- nvinfo : EIATTR_KPARAM_INFO
	.align		4
.L_39:
        /*0008*/ 	.byte	0x04, 0x17
        /*000a*/ 	.short	(.L_41 - .L_40)
.L_40:
        /*000c*/ 	.word	0x00000000
        /*0010*/ 	.short	0x0009
        /*0012*/ 	.short	0x0030
        /*0014*/ 	.byte	0x00, 0xf0, 0xc1, 0x00


	//----- nvinfo : EIATTR_KPARAM_INFO
	.align		4
.L_41:
        /*0018*/ 	.byte	0x04, 0x17
        /*001a*/ 	.short	(.L_43 - .L_42)
.L_42:
        /*001c*/ 	.word	0x00000000
        /*0020*/ 	.short	0x0008
        /*0022*/ 	.short	0x002c
        /*0024*/ 	.byte	0x00, 0xf0, 0x05, 0x00


	//----- nvinfo : EIATTR_KPARAM_INFO
	.align		4
.L_43:
        /*0028*/ 	.byte	0x04, 0x17
        /*002a*/ 	.short	(.L_45 - .L_44)
.L_44:
        /*002c*/ 	.word	0x00000000
        /*0030*/ 	.short	0x0007
        /*0032*/ 	.short	0x0028
        /*0034*/ 	.byte	0x00, 0xf0, 0x11, 0x00


	//----- nvinfo : EIATTR_KPARAM_INFO
	.align		4
.L_45:
        /*0038*/ 	.byte	0x04, 0x17
        /*003a*/ 	.short	(.L_47 - .L_46)
.L_46:
        /*003c*/ 	.word	0x00000000
        /*0040*/ 	.short	0x0006
        /*0042*/ 	.short	0x0024
        /*0044*/ 	.byte	0x00, 0xf0, 0x11, 0x00


	//----- nvinfo : EIATTR_KPARAM_INFO
	.align		4
.L_47:
        /*0048*/ 	.byte	0x04, 0x17
        /*004a*/ 	.short	(.L_49 - .L_48)
.L_48:
        /*004c*/ 	.word	0x00000000
        /*0050*/ 	.short	0x0005
        /*0052*/ 	.short	0x0020
        /*0054*/ 	.byte	0x00, 0xf0, 0x11, 0x00


	//----- nvinfo : EIATTR_KPARAM_INFO
	.align		4
.L_49:
        /*0058*/ 	.byte	0x04, 0x17
        /*005a*/ 	.short	(.L_51 - .L_50)
.L_50:
        /*005c*/ 	.word	0x00000000
        /*0060*/ 	.short	0x0004
        /*0062*/ 	.short	0x0018
        /*0064*/ 	.byte	0x00, 0xf5, 0x21, 0x00


	//----- nvinfo : EIATTR_KPARAM_INFO
	.align		4
.L_51:
        /*0068*/ 	.byte	0x04, 0x17
        /*006a*/ 	.short	(.L_53 - .L_52)
.L_52:
        /*006c*/ 	.word	0x00000000
        /*0070*/ 	.short	0x0003
        /*0072*/ 	.short	0x0010
        /*0074*/ 	.byte	0x00, 0xf0, 0x11, 0x00


	//----- nvinfo : EIATTR_KPARAM_INFO
	.align		4
.L_53:
        /*0078*/ 	.byte	0x04, 0x17
        /*007a*/ 	.short	(.L_55 - .L_54)
.L_54:
        /*007c*/ 	.word	0x00000000
        /*0080*/ 	.short	0x0002
        /*0082*/ 	.short	0x000c
        /*0084*/ 	.byte	0x00, 0xf0, 0x11, 0x00


	//----- nvinfo : EIATTR_KPARAM_INFO
	.align		4
.L_55:
        /*0088*/ 	.byte	0x04, 0x17
        /*008a*/ 	.short	(.L_57 - .L_56)
.L_56:
        /*008c*/ 	.word	0x00000000
        /*0090*/ 	.short	0x0001
        /*0092*/ 	.short	0x0008
        /*0094*/ 	.byte	0x00, 0xf0, 0x11, 0x00


	//----- nvinfo : EIATTR_KPARAM_INFO
	.align		4
.L_57:
        /*0098*/ 	.byte	0x04, 0x17
        /*009a*/ 	.short	(.L_59 - .L_58)
.L_58:
        /*009c*/ 	.word	0x00000000
        /*00a0*/ 	.short	0x0000
        /*00a2*/ 	.short	0x0000
        /*00a4*/ 	.byte	0x00, 0xf5, 0x21, 0x00


	//----- nvinfo : EIATTR_SPARSE_MMA_MASK
	.align		4
.L_59:
        /*00a8*/ 	.byte	0x03, 0x50
        /*00aa*/ 	.short	0x0000


	//----- nvinfo : EIATTR_MAXREG_COUNT
	.align		4
        /*00ac*/ 	.byte	0x03, 0x1b
        /*00ae*/ 	.short	0x00ff


	//----- nvinfo : EIATTR_MERCURY_ISA_VERSION
	.align		4
        /*00b0*/ 	.byte	0x03, 0x5f
        /*00b2*/ 	.short	0x0101


	//----- nvinfo : EIATTR_VRC_CTA_INIT_COUNT
	.align		4
        /*00b4*/ 	.byte	0x02, 0x4a
	.zero		1
	.zero		1


	//----- nvinfo : EIATTR_EXIT_INSTR_OFFSETS
	.align		4
        /*00b8*/ 	.byte	0x04, 0x1c
        /*00ba*/ 	.short	(.L_61 - .L_60)


	//   ....[0]....
.L_60:
        /*00bc*/ 	.word	0x00000250


	//   ....[1]....
        /*00c0*/ 	.word	0x00000f60


	//----- nvinfo : EIATTR_CRS_STACK_SIZE
	.align		4
.L_61:
        /*00c4*/ 	.byte	0x04, 0x1e
        /*00c6*/ 	.short	(.L_63 - .L_62)
.L_62:
        /*00c8*/ 	.word	0x00000000


	//----- nvinfo : EIATTR_CBANK_PARAM_SIZE
	.align		4
.L_63:
        /*00cc*/ 	.byte	0x03, 0x19
        /*00ce*/ 	.short	0x0060


	//----- nvinfo : EIATTR_PARAM_CBANK
	.align		4
        /*00d0*/ 	.byte	0x04, 0x0a
        /*00d2*/ 	.short	(.L_65 - .L_64)
	.align		4
.L_64:
        /*00d4*/ 	.word	index@(.nv.constant0._Z27warp_affine_bilinear_kernelPhiiiPfiiih12AffineMatrix)
        /*00d8*/ 	.short	0x0380
        /*00da*/ 	.short	0x0060


	//----- nvinfo : EIATTR_SW_WAR
	.align		4
.L_65:
        /*00dc*/ 	.byte	0x04, 0x36
        /*00de*/ 	.short	(.L_67 - .L_66)
.L_66:
        /*00e0*/ 	.word	0x00000008
.L_67:


//--------------------- .nv.callgraph             --------------------------
	.section	.nv.callgraph,"",@"SHT_CUDA_CALLGRAPH"
	.align	4
	.sectionentsize	8
	.align		4
        /*0000*/ 	.word	0x00000000
	.align		4
        /*0004*/ 	.word	0xffffffff
	.align		4
        /*0008*/ 	.word	0x00000000
	.align		4
        /*000c*/ 	.word	0xfffffffe
	.align		4
        /*0010*/ 	.word	0x00000000
	.align		4
        /*0014*/ 	.word	0xfffffffd
	.align		4
        /*0018*/ 	.word	0x00000000
	.align		4
        /*001c*/ 	.word	0xfffffffc


//--------------------- .text._Z15inter_nearest_kPhS_iiiiff --------------------------
	.section	.text._Z15inter_nearest_kPhS_iiiiff,"ax",@progbits
	.align	128
        .global         _Z15inter_nearest_kPhS_iiiiff
        .type           _Z15inter_nearest_kPhS_iiiiff,@function
        .size           _Z15inter_nearest_kPhS_iiiiff,(.L_x_26 - _Z15inter_nearest_kPhS_iiiiff)
        .other          _Z15inter_nearest_kPhS_iiiiff,@"STO_CUDA_ENTRY STV_DEFAULT"
_Z15inter_nearest_kPhS_iiiiff:
.text._Z15inter_nearest_kPhS_iiiiff:
[----:B------:R-:W-:Y:S01]  /*0000*/  LDC R1, c[0x0][0x37c] ;  /* 0x0000df00ff017b82 */ /* 0x000fe20000000800 */
[----:B------:R-:W0:Y:S07]  /*0010*/  S2R R0, SR_TID.X ;  /* 0x0000000000007919 */ /* 0x000e2e0000002100 */
[----:B------:R-:W0:Y:S01]  /*0020*/  S2UR UR6, SR_CTAID.X ;  /* 0x00000000000679c3 */ /* 0x000e220000002500 */
[----:B------:R-:W1:Y:S01]  /*0030*/  LDCU.64 UR4, c[0x0][0x398] ;  /* 0x00007300ff0477ac */ /* 0x000e620008000a00 */
[----:B------:R-:W2:Y:S06]  /*0040*/  S2R R2, SR_TID.Y ;  /* 0x0000000000027919 */ /* 0x000eac0000002200 */
[----:B------:R-:W0:Y:S08]  /*0050*/  LDC R3, c[0x0][0x360] ;  /* 0x0000d800ff037b82 */ /* 0x000e300000000800 */
[----:B------:R-:W2:Y:S01]  /*0060*/  S2UR UR7, SR_CTAID.Y ;  /* 0x00000000000779c3 */ /* 0x000ea20000002600 */
[----:B-1----:R-:W-:-:S07]  /*0070*/  UIMAD UR4, UR5, UR4, URZ ;  /* 0x00000004050472a4 */ /* 0x002fce000f8e02ff */
[----:B------:R-:W2:Y:S01]  /*0080*/  LDC R5, c[0x0][0x364] ;  /* 0x0000d900ff057b82 */ /* 0x000ea20000000800 */
[----:B0-----:R-:W-:Y:S02]  /*0090*/  IMAD R0, R3, UR6, R0 ;  /* 0x0000000603007c24 */ /* 0x001fe4000f8e0200 */
[----:B--2---:R-:W-:-:S04]  /*00a0*/  IMAD R3, R5, UR7, R2 ;  /* 0x0000000705037c24 */ /* 0x004fc8000f8e0202 */
[----:B------:R-:W-:-:S05]  /*00b0*/  IMAD R4, R3, UR5, R0 ;  /* 0x0000000503047c24 */ /* 0x000fca000f8e0200 */
[----:B------:R-:W-:-:S13]  /*00c0*/  ISETP.GE.AND P0, PT, R4, UR4, PT ;  /* 0x0000000404007c0c */ /* 0x000fda000bf06270 */
[----:B------:R-:W-:Y:S05]  /*00d0*/  @P0 EXIT ;  /* 0x000000000000094d */ /* 0x000fea0003800000 */
[----:B------:R-:W0:Y:S01]  /*00e0*/  LDCU.64 UR4, c[0x0][0x390] ;  /* 0x00007200ff0477ac */ /* 0x000e220008000a00 */
[----:B------:R-:W-:Y:S02]  /*00f0*/  I2FP.F32.S32 R0, R0 ;  /* 0x0000000000007245 */ /* 0x000fe40000201400 */
[----:B------:R-:W-:Y:S01]  /*0100*/  I2FP.F32.U32 R2, R3 ;  /* 0x0000000300027245 */ /* 0x000fe20000201000 */
[----:B------:R-:W1:Y:S01]  /*0110*/  LDCU.64 UR8, c[0x0][0x3a0] ;  /* 0x00007400ff0877ac */ /* 0x000e620008000a00 */
[----:B0-----:R-:W-:Y:S02]  /*0120*/  UIADD3 UR6, UPT, UPT, UR5, -0x1, URZ ;  /* 0xffffffff05067890 */ /* 0x001fe4000fffe0ff */
[----:B------:R-:W-:Y:S01]  /*0130*/  UIADD3 UR4, UPT, UPT, UR4, -0x1, URZ ;  /* 0xffffffff04047890 */ /* 0x000fe2000fffe0ff */
[----:B-1----:R-:W-:Y:S01]  /*0140*/  FMUL R0, R0, UR9 ;  /* 0x0000000900007c20 */ /* 0x002fe20008400000 */
[----:B------:R-:W-:Y:S02]  /*0150*/  FMUL R2, R2, UR8 ;  /* 0x0000000802027c20 */ /* 0x000fe40008400000 */
[----:B------:R-:W-:Y:S01]  /*0160*/  I2FP.F32.S32 R3, UR6 ;  /* 0x0000000600037c45 */ /* 0x000fe20008201400 */
[----:B------:R-:W0:Y:S01]  /*0170*/  LDCU.128 UR8, c[0x0][0x380] ;  /* 0x00007000ff0877ac */ /* 0x000e220008000c00 */
[----:B------:R-:W-:-:S02]  /*0180*/  I2FP.F32.S32 R5, UR4 ;  /* 0x0000000400057c45 */ /* 0x000fc40008201400 */
[----:B------:R-:W-:-:S04]  /*0190*/  FSETP.GEU.AND P0, PT, R0, R3, PT ;  /* 0x000000030000720b */ /* 0x000fc80003f0e000 */
[----:B------:R-:W-:Y:S02]  /*01a0*/  FSEL R0, R0, R3, !P0 ;  /* 0x0000000300007208 */ /* 0x000fe40004000000 */
[----:B------:R-:W-:-:S04]  /*01b0*/  FSETP.GEU.AND P0, PT, R2, R5, PT ;  /* 0x000000050200720b */ /* 0x000fc80003f0e000 */
[----:B------:R-:W-:Y:S01]  /*01c0*/  FSEL R6, R2, R5, !P0 ;  /* 0x0000000502067208 */ /* 0x000fe20004000000 */
[----:B------:R-:W-:Y:S08]  /*01d0*/  F2I.TRUNC.NTZ R0, R0 ;  /* 0x0000000000007305 */ /* 0x000ff0000020f100 */
[----:B------:R-:W1:Y:S02]  /*01e0*/  F2I.TRUNC.NTZ R3, R6 ;  /* 0x0000000600037305 */ /* 0x000e64000020f100 */
[----:B-1----:R-:W-:Y:S01]  /*01f0*/  IMAD R3, R3, UR5, R0 ;  /* 0x0000000503037c24 */ /* 0x002fe2000f8e0200 */
[----:B------:R-:W1:Y:S03]  /*0200*/  LDCU.64 UR4, c[0x0][0x358] ;  /* 0x00006b00ff0477ac */ /* 0x000e660008000a00 */
[----:B------:R-:W-:-:S05]  /*0210*/  IMAD.SHL.U32 R3, R3, 0x4, RZ ;  /* 0x0000000403037824 */ /* 0x000fca00078e00ff */
[----:B0-----:R-:W-:-:S04]  /*0220*/  IADD3 R2, P0, PT, R3, UR8, RZ ;  /* 0x0000000803027c10 */ /* 0x001fc8000ff1e0ff */
[----:B------:R-:W-:-:S05]  /*0230*/  LEA.HI.X.SX32 R3, R3, UR9, 0x1, P0 ;  /* 0x0000000903037c11 */ /* 0x000fca00080f0eff */
[----:B-1----:R-:W2:Y:S01]  /*0240*/  LDG.E.U8 R7, desc[UR4][R2.64] ;  /* 0x0000000402077981 */ /* 0x002ea2000c1e1100 */
[----:B------:R-:W-:-:S05]  /*0250*/  IMAD.SHL.U32 R5, R4, 0x4, RZ ;  /* 0x0000000404057824 */ /* 0x000fca00078e00ff */
[----:B------:R-:W-:-:S04]  /*0260*/  IADD3 R4, P0, PT, R5, UR10, RZ ;  /* 0x0000000a05047c10 */ /* 0x000fc8000ff1e0ff */
[----:B------:R-:W-:-:S05]  /*0270*/  LEA.HI.X.SX32 R5, R5, UR11, 0x1, P0 ;  /* 0x0000000b05057c11 */ /* 0x000fca00080f0eff */
[----:B--2---:R-:W-:Y:S04]  /*0280*/  STG.E.U8 desc[UR4][R4.64], R7 ;  /* 0x0000000704007986 */ /* 0x004fe8000c101104 */
[----:B------:R-:W2:Y:S04]  /*0290*/  LDG.E.U8 R9, desc[UR4][R2.64+0x1] ;  /* 0x0000010402097981 */ /* 0x000ea8000c1e1100 */
[----:B--2---:R-:W-:Y:S04]  /*02a0*/  STG.E.U8 desc[UR4][R4.64+0x1], R9 ;  /* 0x0000010904007986 */ /* 0x004fe8000c101104 */
[----:B------:R-:W2:Y:S04]  /*02b0*/  LDG.E.U8 R11, desc[UR4][R2.64+0x2] ;  /* 0x00000204020b7981 */ /* 0x000ea8000c1e1100 */
[----:B--2---:R-:W-:Y:S04]  /*02c0*/  STG.E.U8 desc[UR4][R4.64+0x2], R11 ;  /* 0x0000020b04007986 */ /* 0x004fe8000c101104 */
[----:B------:R-:W2:Y:S04]  /*02d0*/  LDG.E.U8 R13, desc[UR4][R2.64+0x3] ;  /* 0x00000304020d7981 */ /* 0x000ea8000c1e1100 */
[----:B--2---:R-:W-:Y:S01]  /*02e0*/  STG.E.U8 desc[UR4][R4.64+0x3], R13 ;  /* 0x0000030d04007986 */ /* 0x004fe2000c101104 */
[----:B------:R-:W-:Y:S05]  /*02f0*/  EXIT ;  /* 0x000000000000794d */ /* 0x000fea0003800000 */
.L_x_0:
[----:B------:R-:W-:-:S00]  /*0300*/  BRA `(.L_x_0) ;  /* 0xfffffffc00fc7947 */ /* 0x000fc0000383ffff */
[----:B------:R-:W-:-:S00]  /*0310*/  NOP ;  /* 0x0000000000007918 */ /* 0x000fc00000000000 */
        /* <DEDUP_REMOVED lines=14> */
.L_x_26:


//--------------------- .text._Z27warp_affine_bilinear_kernelPhiiiPfiiih12AffineMatrix --------------------------
	.section	.text._Z27warp_affine_bilinear_kernelPhiiiPfiiih12AffineMatrix,"ax",@progbits
	.align	128
        .global         _Z27warp_affine_bilinear_kernelPhiiiPfiiih12AffineMatrix
        .type           _Z27warp_affine_bilinear_kernelPhiiiPfiiih12AffineMatrix,@function
        .size           _Z27warp_affine_bilinear_kernelPhiiiPfiiih12AffineMatrix,(.L_x_25 - _Z27warp_affine_bilinear_kernelPhiiiPfiiih12AffineMatrix)
        .other          _Z27warp_affine_bilinear_kernelPhiiiPfiiih12AffineMatrix,@"STO_CUDA_ENTRY STV_DEFAULT"
_Z27warp_affine_bilinear_kernelPhiiiPfiiih12AffineMatrix:
.text._Z27warp_affine_bilinear_kernelPhiiiPfiiih12AffineMatrix:
[----:B------:R-:W0:Y:S08]  /*0000*/  LDC R1, c[0x0][0x37c] ;  /* 0x0000df00ff017b82 */ /* 0x000e300000000800 */
[----:B------:R-:W1:Y:S01]  /*0010*/  LDC R6, c[0x0][0x3a4] ;  /* 0x0000e900ff067b82 */ /* 0x000e620000000800 */
[----:B------:R-:W2:Y:S01]  /*0020*/  S2R R4, SR_TID.X ;  /* 0x0000000000047919 */ /* 0x000ea20000002100 */
[----:B------:R-:W3:Y:S01]  /*0030*/  LDCU UR5, c[0x0][0x2fc] ;  /* 0x00005f80ff0577ac */ /* 0x000ee20008000800 */
[----:B0-----:R-:W-:Y:S01]  /*0040*/  VIADD R1, R1, 0xfffffff8 ;  /* 0xfffffff801017836 */ /* 0x001fe20000000000 */
[----:B------:R-:W0:Y:S04]  /*0050*/  LDCU UR6, c[0x0][0x3a8] ;  /* 0x00007500ff0677ac */ /* 0x000e280008000800 */
[----:B------:R-:W2:Y:S08]  /*0060*/  S2UR UR4, SR_CTAID.X ;  /* 0x00000000000479c3 */ /* 0x000eb00000002500 */
[----:B------:R-:W2:Y:S01]  /*0070*/  LDC R5, c[0x0][0x360] ;  /* 0x0000d800ff057b82 */ /* 0x000ea20000000800 */
[----:B-1----:R-:W-:-:S04]  /*0080*/  IABS R7, R6 ;  /* 0x0000000600077213 */ /* 0x002fc80000000000 */
[----:B------:R-:W1:Y:S01]  /*0090*/  I2F.RP R0, R7 ;  /* 0x0000000700007306 */ /* 0x000e620000209400 */
[----:B--2---:R-:W-:Y:S01]  /*00a0*/  IMAD R5, R5, UR4, R4 ;  /* 0x0000000405057c24 */ /* 0x004fe2000f8e0204 */
[----:B------:R-:W2:Y:S06]  /*00b0*/  LDCU UR4, c[0x0][0x2f8] ;  /* 0x00005f00ff0477ac */ /* 0x000eac0008000800 */
[----:B-1----:R-:W1:Y:S02]  /*00c0*/  MUFU.RCP R0, R0 ;  /* 0x0000000000007308 */ /* 0x002e640000001000 */
[----:B-1----:R-:W-:Y:S01]  /*00d0*/  VIADD R2, R0, 0xffffffe ;  /* 0x0ffffffe00027836 */ /* 0x002fe20000000000 */
[----:B------:R-:W-:-:S05]  /*00e0*/  IABS R0, R5 ;  /* 0x0000000500007213 */ /* 0x000fca0000000000 */
[----:B------:R1:W4:Y:S02]  /*00f0*/  F2I.FTZ.U32.TRUNC.NTZ R3, R2 ;  /* 0x0000000200037305 */ /* 0x000324000021f000 */
[----:B-1----:R-:W-:Y:S01]  /*0100*/  IMAD.MOV.U32 R2, RZ, RZ, RZ ;  /* 0x000000ffff027224 */ /* 0x002fe200078e00ff */
[----:B----4-:R-:W-:-:S05]  /*0110*/  IADD3 R8, PT, PT, RZ, -R3, RZ ;  /* 0x80000003ff087210 */ /* 0x010fca0007ffe0ff */
[----:B------:R-:W-:-:S04]  /*0120*/  IMAD R9, R8, R7, RZ ;  /* 0x0000000708097224 */ /* 0x000fc800078e02ff */
[----:B------:R-:W-:-:S06]  /*0130*/  IMAD.HI.U32 R3, R3, R9, R2 ;  /* 0x0000000903037227 */ /* 0x000fcc00078e0002 */
[----:B------:R-:W-:-:S04]  /*0140*/  IMAD.HI.U32 R2, R3, R0, RZ ;  /* 0x0000000003027227 */ /* 0x000fc800078e00ff */
[----:B------:R-:W-:-:S04]  /*0150*/  IMAD.MOV R3, RZ, RZ, -R2 ;  /* 0x000000ffff037224 */ /* 0x000fc800078e0a02 */
[----:B------:R-:W-:-:S05]  /*0160*/  IMAD R0, R7, R3, R0 ;  /* 0x0000000307007224 */ /* 0x000fca00078e0200 */
[----:B------:R-:W-:-:S13]  /*0170*/  ISETP.GT.U32.AND P1, PT, R7, R0, PT ;  /* 0x000000000700720c */ /* 0x000fda0003f24070 */
[-C--:B------:R-:W-:Y:S01]  /*0180*/  @!P1 IADD3 R0, PT, PT, R0, -R7.reuse, RZ ;  /* 0x8000000700009210 */ /* 0x080fe20007ffe0ff */
[----:B------:R-:W-:Y:S01]  /*0190*/  @!P1 VIADD R2, R2, 0x1 ;  /* 0x0000000102029836 */ /* 0x000fe20000000000 */
[----:B------:R-:W-:Y:S02]  /*01a0*/  ISETP.NE.AND P1, PT, R6, RZ, PT ;  /* 0x000000ff0600720c */ /* 0x000fe40003f25270 */
[----:B------:R-:W-:Y:S02]  /*01b0*/  ISETP.GE.U32.AND P0, PT, R0, R7, PT ;  /* 0x000000070000720c */ /* 0x000fe40003f06070 */
[----:B------:R-:W-:-:S04]  /*01c0*/  LOP3.LUT R0, R5, R6, RZ, 0x3c, !PT ;  /* 0x0000000605007212 */ /* 0x000fc800078e3cff */
[----:B------:R-:W-:-:S07]  /*01d0*/  ISETP.GE.AND P2, PT, R0, RZ, PT ;  /* 0x000000ff0000720c */ /* 0x000fce0003f46270 */
[----:B------:R-:W-:-:S06]  /*01e0*/  @P0 VIADD R2, R2, 0x1 ;  /* 0x0000000102020836 */ /* 0x000fcc0000000000 */
[----:B------:R-:W-:Y:S02]  /*01f0*/  @!P2 IADD3 R2, PT, PT, -R2, RZ, RZ ;  /* 0x000000ff0202a210 */ /* 0x000fe40007ffe1ff */
[----:B------:R-:W-:Y:S02]  /*0200*/  @!P1 LOP3.LUT R2, RZ, R6, RZ, 0x33, !PT ;  /* 0x00000006ff029212 */ /* 0x000fe400078e33ff */
[----:B--2---:R-:W-:Y:S02]  /*0210*/  IADD3 R8, P1, PT, R1, UR4, RZ ;  /* 0x0000000401087c10 */ /* 0x004fe4000ff3e0ff */
[----:B0-----:R-:W-:-:S03]  /*0220*/  ISETP.GE.AND P0, PT, R2, UR6, PT ;  /* 0x0000000602007c0c */ /* 0x001fc6000bf06270 */
[----:B---3--:R-:W-:Y:S01]  /*0230*/  IMAD.X R9, RZ, RZ, UR5, P1 ;  /* 0x00000005ff097e24 */ /* 0x008fe200088e06ff */
[----:B------:R-:W-:-:S13]  /*0240*/  ISETP.LT.OR P0, PT, R6, RZ, P0 ;  /* 0x000000ff0600720c */ /* 0x000fda0000701670 */
[----:B------:R-:W-:Y:S05]  /*0250*/  @P0 EXIT ;  /* 0x000000000000094d */ /* 0x000fea0003800000 */
[----:B------:R-:W0:Y:S01]  /*0260*/  LDCU.128 UR8, c[0x0][0x3d0] ;  /* 0x00007a00ff0877ac */ /* 0x000e220008000c00 */
[----:B------:R-:W-:Y:S01]  /*0270*/  IMAD.MOV R0, RZ, RZ, -R2 ;  /* 0x000000ffff007224 */ /* 0x000fe200078e0a02 */
[----:B------:R-:W-:Y:S01]  /*0280*/  I2FP.F32.S32 R3, R2 ;  /* 0x0000000200037245 */ /* 0x000fe20000201400 */
[----:B------:R-:W-:Y:S01]  /*0290*/  BSSY.RECONVERGENT B0, `(.L_x_1) ;  /* 0x0000097000007945 */ /* 0x000fe20003800200 */
[----:B------:R-:W1:Y:S01]  /*02a0*/  LDCU.64 UR6, c[0x0][0x3c8] ;  /* 0x00007900ff0677ac */ /* 0x000e620008000a00 */
[----:B------:R-:W-:Y:S01]  /*02b0*/  IMAD R5, R6, R0, R5 ;  /* 0x0000000006057224 */ /* 0x000fe200078e0205 */
[----:B------:R-:W2:Y:S04]  /*02c0*/  LDCU UR13, c[0x0][0x390] ;  /* 0x00007200ff0d77ac */ /* 0x000ea80008000800 */
[----:B------:R-:W-:Y:S01]  /*02d0*/  I2FP.F32.S32 R0, R5 ;  /* 0x0000000500007245 */ /* 0x000fe20000201400 */
[----:B------:R-:W3:Y:S01]  /*02e0*/  LDCU UR12, c[0x0][0x38c] ;  /* 0x00007180ff0c77ac */ /* 0x000ee20008000800 */
[----:B------:R-:W4:Y:S01]  /*02f0*/  LDCU.U8 UR5, c[0x0][0x3ac] ;  /* 0x00007580ff0577ac */ /* 0x000f220008000000 */
[C---:B0-----:R-:W-:Y:S01]  /*0300*/  FMUL R7, R3.reuse, UR10 ;  /* 0x0000000a03077c20 */ /* 0x041fe20008400000 */
[----:B-1----:R-:W-:-:S03]  /*0310*/  FMUL R3, R3, UR7 ;  /* 0x0000000703037c20 */ /* 0x002fc60008400000 */
[C---:B------:R-:W-:Y:S01]  /*0320*/  FFMA R7, R0.reuse, UR9, R7 ;  /* 0x0000000900077c23 */ /* 0x040fe20008000007 */
[----:B------:R-:W-:-:S03]  /*0330*/  FFMA R3, R0, UR6, R3 ;  /* 0x0000000600037c23 */ /* 0x000fc60008000003 */
[----:B------:R-:W-:Y:S01]  /*0340*/  FADD R6, R7, UR11 ;  /* 0x0000000b07067e21 */ /* 0x000fe20008000000 */
[----:B--2---:R-:W-:Y:S01]  /*0350*/  I2FP.F32.S32 R0, UR13 ;  /* 0x0000000d00007c45 */ /* 0x004fe20008201400 */
[----:B------:R-:W0:Y:S01]  /*0360*/  LDCU.64 UR6, c[0x0][0x358] ;  /* 0x00006b00ff0677ac */ /* 0x000e220008000a00 */
[----:B------:R-:W-:Y:S02]  /*0370*/  FADD R13, R3, UR8 ;  /* 0x00000008030d7e21 */ /* 0x000fe40008000000 */
[----:B------:R-:W-:Y:S02]  /*0380*/  FSETP.GE.AND P0, PT, R6, R0, PT ;  /* 0x000000000600720b */ /* 0x000fe40003f06000 */
[----:B---3--:R-:W-:Y:S02]  /*0390*/  I2FP.F32.S32 R0, UR12 ;  /* 0x0000000c00007c45 */ /* 0x008fe40008201400 */
[C---:B------:R-:W-:Y:S02]  /*03a0*/  FMNMX R3, R13.reuse, R6, PT ;  /* 0x000000060d037209 */ /* 0x040fe40003800000 */
[----:B------:R-:W-:-:S02]  /*03b0*/  FSETP.LTU.AND P0, PT, R13, R0, !P0 ;  /* 0x000000000d00720b */ /* 0x000fc40004709000 */
[----:B----4-:R-:W-:Y:S02]  /*03c0*/  MOV R4, UR5 ;  /* 0x0000000500047c02 */ /* 0x010fe40008000f00 */
[----:B------:R-:W-:-:S13]  /*03d0*/  FSETP.GEU.AND P0, PT, R3, -1, P0 ;  /* 0xbf8000000300780b */ /* 0x000fda000070e000 */
[----:B------:R-:W1:Y:S02]  /*03e0*/  @!P0 I2F.U16 R3, R4 ;  /* 0x0000000400038306 */ /* 0x000e640000101000 */
[--C-:B-1----:R-:W-:Y:S02]  /*03f0*/  @!P0 IMAD.MOV.U32 R11, RZ, RZ, R3.reuse ;  /* 0x000000ffff0b8224 */ /* 0x102fe400078e0003 */
[----:B------:R-:W-:Y:S01]  /*0400*/  @!P0 IMAD.MOV.U32 R7, RZ, RZ, R3 ;  /* 0x000000ffff078224 */ /* 0x000fe200078e0003 */
[----:B0-----:R-:W-:Y:S06]  /*0410*/  @!P0 BRA `(.L_x_2) ;  /* 0x0000000400f88947 */ /* 0x001fec0003800000 */
[----:B------:R-:W0:Y:S01]  /*0420*/  F2I.FLOOR.NTZ R20, R6 ;  /* 0x0000000600147305 */ /* 0x000e220000207100 */
[----:B------:R-:W-:Y:S01]  /*0430*/  IADD3 R7, PT, PT, R8, -UR4, RZ ;  /* 0x8000000408077c10 */ /* 0x000fe2000fffe0ff */
[----:B------:R-:W-:Y:S01]  /*0440*/  BSSY.RECONVERGENT B1, `(.L_x_3) ;  /* 0x000002b000017945 */ /* 0x000fe20003800200 */
[--C-:B------:R-:W-:Y:S01]  /*0450*/  IMAD.MOV.U32 R17, RZ, RZ, R8.reuse ;  /* 0x000000ffff117224 */ /* 0x100fe200078e0008 */
[----:B------:R-:W-:Y:S01]  /*0460*/  MOV R18, R9 ;  /* 0x0000000900127202 */ /* 0x000fe20000000f00 */
[----:B------:R-:W-:Y:S01]  /*0470*/  IMAD.MOV.U32 R12, RZ, RZ, R8 ;  /* 0x000000ffff0c7224 */ /* 0x000fe200078e0008 */
[----:B------:R1:W-:Y:S01]  /*0480*/  STL.U8 [R7], R4 ;  /* 0x0000000407007387 */ /* 0x0003e20000100000 */
[----:B------:R-:W-:Y:S01]  /*0490*/  MOV R16, R8 ;  /* 0x0000000800107202 */ /* 0x000fe20000000f00 */
[----:B------:R-:W2:Y:S01]  /*04a0*/  F2I.FLOOR.NTZ R14, R13 ;  /* 0x0000000d000e7305 */ /* 0x000ea20000207100 */
[----:B------:R-:W-:Y:S01]  /*04b0*/  IMAD.MOV.U32 R19, RZ, RZ, R9 ;  /* 0x000000ffff137224 */ /* 0x000fe200078e0009 */
[----:B------:R1:W-:Y:S04]  /*04c0*/  STL.U8 [R7+0x1], R4 ;  /* 0x0000010407007387 */ /* 0x0003e80000100000 */
[----:B------:R1:W-:Y:S01]  /*04d0*/  STL.U8 [R7+0x2], R4 ;  /* 0x0000020407007387 */ /* 0x0003e20000100000 */
[C---:B0-----:R-:W-:Y:S01]  /*04e0*/  ISETP.GE.AND P1, PT, R20.reuse, RZ, PT ;  /* 0x000000ff1400720c */ /* 0x041fe20003f26270 */
[----:B------:R-:W-:Y:S01]  /*04f0*/  VIADD R15, R20, 0x1 ;  /* 0x00000001140f7836 */ /* 0x000fe20000000000 */
[----:B------:R-:W-:-:S04]  /*0500*/  I2FP.F32.S32 R3, R20 ;  /* 0x0000001400037245 */ /* 0x000fc80000201400 */
[----:B------:R-:W-:Y:S01]  /*0510*/  ISETP.GE.AND P0, PT, R15, UR13, PT ;  /* 0x0000000d0f007c0c */ /* 0x000fe2000bf06270 */
[----:B------:R-:W-:Y:S01]  /*0520*/  FADD R3, R6, -R3 ;  /* 0x8000000306037221 */ /* 0x000fe20000000000 */
[----:B--2---:R-:W-:Y:S01]  /*0530*/  I2FP.F32.S32 R0, R14 ;  /* 0x0000000e00007245 */ /* 0x004fe20000201400 */
[----:B------:R-:W-:-:S04]  /*0540*/  VIADD R21, R14, 0x1 ;  /* 0x000000010e157836 */ /* 0x000fc80000000000 */
[----:B------:R-:W-:Y:S01]  /*0550*/  FADD R0, R13, -R0 ;  /* 0x800000000d007221 */ /* 0x000fe20000000000 */
[----:B------:R-:W-:Y:S01]  /*0560*/  IMAD.MOV.U32 R13, RZ, RZ, R9 ;  /* 0x000000ffff0d7224 */ /* 0x000fe200078e0009 */
[----:B-1----:R-:W-:Y:S06]  /*0570*/  @!P1 BRA `(.L_x_4) ;  /* 0x00000000005c9947 */ /* 0x002fec0003800000 */
[----:B------:R-:W-:Y:S01]  /*0580*/  ISETP.GE.AND P1, PT, R14, RZ, PT ;  /* 0x000000ff0e00720c */ /* 0x000fe20003f26270 */
[----:B------:R-:W-:Y:S01]  /*0590*/  IMAD.MOV.U32 R13, RZ, RZ, R9 ;  /* 0x000000ffff0d7224 */ /* 0x000fe200078e0009 */
[----:B------:R-:W-:Y:S01]  /*05a0*/  ISETP.GE.AND P2, PT, R21, UR12, PT ;  /* 0x0000000c15007c0c */ /* 0x000fe2000bf46270 */
[----:B------:R-:W-:Y:S01]  /*05b0*/  IMAD.MOV.U32 R16, RZ, RZ, R8 ;  /* 0x000000ffff107224 */ /* 0x000fe200078e0008 */
[----:B------:R-:W-:Y:S02]  /*05c0*/  MOV R12, R8 ;  /* 0x00000008000c7202 */ /* 0x000fe40000000f00 */
[----:B------:R-:W-:-:S07]  /*05d0*/  MOV R19, R9 ;  /* 0x0000000900137202 */ /* 0x000fce0000000f00 */
[----:B------:R-:W0:Y:S01]  /*05e0*/  @P1 LDC R11, c[0x0][0x388] ;  /* 0x0000e200ff0b1b82 */ /* 0x000e220000000800 */
[----:B------:R-:W-:-:S07]  /*05f0*/  @P1 IMAD R10, R14, 0x3, RZ ;  /* 0x000000030e0a1824 */ /* 0x000fce00078e02ff */
[----:B------:R-:W1:Y:S01]  /*0600*/  @P1 LDC.64 R6, c[0x0][0x380] ;  /* 0x0000e000ff061b82 */ /* 0x000e620000000a00 */
[----:B0-----:R-:W-:-:S05]  /*0610*/  @P1 IMAD R11, R20, R11, RZ ;  /* 0x0000000b140b1224 */ /* 0x001fca00078e02ff */
[----:B-1----:R-:W-:Y:S02]  /*0620*/  @P1 IADD3 R12, P3, P4, R11, R6, R10 ;  /* 0x000000060b0c1210 */ /* 0x002fe40007c7e00a */
[----:B------:R-:W-:-:S04]  /*0630*/  @P1 SHF.R.S32.HI R6, RZ, 0x1f, R11 ;  /* 0x0000001fff061819 */ /* 0x000fc8000001140b */
[----:B------:R-:W-:Y:S01]  /*0640*/  @P1 IADD3.X R13, PT, PT, R6, R7, RZ, P3, P4 ;  /* 0x00000007060d1210 */ /* 0x000fe20001fe84ff */
[----:B------:R-:W-:Y:S06]  /*0650*/  @P2 BRA `(.L_x_4) ;  /* 0x0000000000242947 */ /* 0x000fec0003800000 */
[----:B------:R-:W0:Y:S01]  /*0660*/  LDCU UR5, c[0x0][0x388] ;  /* 0x00007100ff0577ac */ /* 0x000e220008000800 */
[----:B------:R-:W-:Y:S01]  /*0670*/  IMAD.MOV.U32 R7, RZ, RZ, 0x3 ;  /* 0x00000003ff077424 */ /* 0x000fe200078e00ff */
[----:B------:R-:W1:Y:S03]  /*0680*/  LDCU.64 UR8, c[0x0][0x380] ;  /* 0x00007000ff0877ac */ /* 0x000e660008000a00 */
[----:B------:R-:W-:Y:S02]  /*0690*/  IMAD R6, R14, R7, 0x3 ;  /* 0x000000030e067424 */ /* 0x000fe400078e0207 */
[----:B0-----:R-:W-:-:S05]  /*06a0*/  IMAD R11, R20, UR5, RZ ;  /* 0x00000005140b7c24 */ /* 0x001fca000f8e02ff */
[--C-:B-1----:R-:W-:Y:S02]  /*06b0*/  IADD3 R16, P1, P2, R6, UR8, R11.reuse ;  /* 0x0000000806107c10 */ /* 0x102fe4000fa3e00b */
[----:B------:R-:W-:Y:S02]  /*06c0*/  SHF.R.S32.HI R11, RZ, 0x1f, R11 ;  /* 0x0000001fff0b7819 */ /* 0x000fe4000001140b */
[----:B------:R-:W-:-:S04]  /*06d0*/  SHF.R.S32.HI R6, RZ, 0x1f, R6 ;  /* 0x0000001fff067819 */ /* 0x000fc80000011406 */
[----:B------:R-:W-:-:S07]  /*06e0*/  IADD3.X R19, PT, PT, R6, UR9, R11, P1, P2 ;  /* 0x0000000906137c10 */ /* 0x000fce0008fe440b */
.L_x_4:
[----:B------:R-:W-:Y:S05]  /*06f0*/  BSYNC.RECONVERGENT B1 ;  /* 0x0000000000017941 */ /* 0x000fea0003800200 */
.L_x_3:
[----:B------:R-:W-:Y:S01]  /*0700*/  BSSY.RECONVERGENT B1, `(.L_x_5) ;  /* 0x000001c000017945 */ /* 0x000fe20003800200 */
[----:B------:R-:W-:Y:S01]  /*0710*/  IMAD.MOV.U32 R10, RZ, RZ, R17 ;  /* 0x000000ffff0a7224 */ /* 0x000fe200078e0011 */
[----:B------:R-:W-:Y:S02]  /*0720*/  MOV R11, R18 ;  /* 0x00000012000b7202 */ /* 0x000fe40000000f00 */
[----:B------:R-:W-:Y:S05]  /*0730*/  @P0 BRA `(.L_x_6) ;  /* 0x0000000000600947 */ /* 0x000fea0003800000 */
[----:B------:R-:W-:-:S13]  /*0740*/  ISETP.GE.AND P1, PT, R21, UR12, PT ;  /* 0x0000000c15007c0c */ /* 0x000fda000bf26270 */
[----:B------:R-:W0:Y:S01]  /*0750*/  @!P1 LDC R10, c[0x0][0x388] ;  /* 0x0000e200ff0a9b82 */ /* 0x000e220000000800 */
[----:B------:R-:W-:Y:S01]  /*0760*/  @!P1 IMAD.MOV.U32 R11, RZ, RZ, 0x3 ;  /* 0x00000003ff0b9424 */ /* 0x000fe200078e00ff */
[----:B------:R-:W-:-:S03]  /*0770*/  ISETP.GE.AND P2, PT, R14, RZ, PT ;  /* 0x000000ff0e00720c */ /* 0x000fc60003f46270 */
[----:B------:R-:W-:-:S03]  /*0780*/  @!P1 IMAD R11, R14, R11, 0x3 ;  /* 0x000000030e0b9424 */ /* 0x000fc600078e020b */
[----:B------:R-:W1:Y:S01]  /*0790*/  @!P1 LDC.64 R6, c[0x0][0x380] ;  /* 0x0000e000ff069b82 */ /* 0x000e620000000a00 */
[----:B0-----:R-:W-:-:S05]  /*07a0*/  @!P1 IMAD R10, R15, R10, RZ ;  /* 0x0000000a0f0a9224 */ /* 0x001fca00078e02ff */
[----:B------:R-:W-:Y:S02]  /*07b0*/  @!P1 SHF.R.S32.HI R18, RZ, 0x1f, R10 ;  /* 0x0000001fff129819 */ /* 0x000fe4000001140a */
[----:B------:R-:W-:Y:S01]  /*07c0*/  @!P1 IADD3 R17, P0, PT, R11, R10, RZ ;  /* 0x0000000a0b119210 */ /* 0x000fe20007f1e0ff */
[----:B------:R-:W-:-:S03]  /*07d0*/  IMAD.MOV.U32 R10, RZ, RZ, R8 ;  /* 0x000000ffff0a7224 */ /* 0x000fc600078e0008 */
[----:B------:R-:W-:Y:S02]  /*07e0*/  @!P1 LEA.HI.X.SX32 R18, R11, R18, 0x1, P0 ;  /* 0x000000120b129211 */ /* 0x000fe400000f0eff */
[----:B-1----:R-:W-:Y:S02]  /*07f0*/  @!P1 IADD3 R10, P0, PT, R17, R6, RZ ;  /* 0x00000006110a9210 */ /* 0x002fe40007f1e0ff */
[----:B------:R-:W-:-:S03]  /*0800*/  MOV R11, R9 ;  /* 0x00000009000b7202 */ /* 0x000fc60000000f00 */
[----:B------:R-:W-:Y:S02]  /*0810*/  @!P1 IMAD.X R11, R18, 0x1, R7, P0 ;  /* 0x00000001120b9824 */ /* 0x000fe400000e0607 */
[----:B------:R-:W0:Y:S01]  /*0820*/  @P2 LDC R18, c[0x0][0x388] ;  /* 0x0000e200ff122b82 */ /* 0x000e220000000800 */
[----:B------:R-:W-:Y:S02]  /*0830*/  @P2 IMAD R14, R14, 0x3, RZ ;  /* 0x000000030e0e2824 */ /* 0x000fe400078e02ff */
[----:B------:R1:W5:Y:S01]  /*0840*/  @!P1 LDG.E.U8 R4, desc[UR6][R10.64] ;  /* 0x000000060a049981 */ /* 0x000362000c1e1100 */
[----:B------:R-:W-:-:S04]  /*0850*/  IMAD.MOV.U32 R17, RZ, RZ, R8 ;  /* 0x000000ffff117224 */ /* 0x000fc800078e0008 */
[----:B------:R-:W2:Y:S01]  /*0860*/  @P2 LDC.64 R6, c[0x0][0x380] ;  /* 0x0000e000ff062b82 */ /* 0x000ea20000000a00 */
[----:B0-----:R-:W-:Y:S01]  /*0870*/  @P2 IMAD R15, R15, R18, RZ ;  /* 0x000000120f0f2224 */ /* 0x001fe200078e02ff */
[----:B------:R-:W-:-:S04]  /*0880*/  MOV R18, R9 ;  /* 0x0000000900127202 */ /* 0x000fc80000000f00 */
[----:B--2---:R-:W-:Y:S02]  /*0890*/  @P2 IADD3 R17, P0, P1, R15, R6, R14 ;  /* 0x000000060f112210 */ /* 0x004fe4000791e00e */
[----:B------:R-:W-:-:S04]  /*08a0*/  @P2 SHF.R.S32.HI R6, RZ, 0x1f, R15 ;  /* 0x0000001fff062819 */ /* 0x000fc8000001140f */
[----:B-1----:R-:W-:-:S07]  /*08b0*/  @P2 IADD3.X R18, PT, PT, R6, R7, RZ, P0, P1 ;  /* 0x0000000706122210 */ /* 0x002fce00007e24ff */
.L_x_6:
[----:B------:R-:W-:Y:S05]  /*08c0*/  BSYNC.RECONVERGENT B1 ;  /* 0x0000000000017941 */ /* 0x000fea0003800200 */
.L_x_5:
[----:B------:R-:W-:Y:S02]  /*08d0*/  IMAD.MOV.U32 R8, RZ, RZ, R16 ;  /* 0x000000ffff087224 */ /* 0x000fe400078e0010 */
[----:B------:R-:W-:Y:S01]  /*08e0*/  IMAD.MOV.U32 R9, RZ, RZ, R19 ;  /* 0x000000ffff097224 */ /* 0x000fe200078e0013 */
[----:B------:R-:W-:Y:S01]  /*08f0*/  MOV R6, R17 ;  /* 0x0000001100067202 */ /* 0x000fe20000000f00 */
[----:B------:R-:W-:Y:S01]  /*0900*/  IMAD.MOV.U32 R7, RZ, RZ, R18 ;  /* 0x000000ffff077224 */ /* 0x000fe200078e0012 */
[----:B------:R-:W2:Y:S04]  /*0910*/  LD.E.U8 R16, desc[UR6][R12.64] ;  /* 0x000000060c107980 */ /* 0x000ea8000c101100 */
[----:B------:R-:W3:Y:S04]  /*0920*/  LD.E.U8 R15, desc[UR6][R8.64] ;  /* 0x00000006080f7980 */ /* 0x000ee8000c101100 */
[----:B------:R-:W4:Y:S04]  /*0930*/  LD.E.U8 R17, desc[UR6][R8.64+0x1] ;  /* 0x0000010608117980 */ /* 0x000f28000c101100 */
[----:B------:R0:W2:Y:S04]  /*0940*/  LD.E.U8 R20, desc[UR6][R8.64+0x2] ;  /* 0x0000020608147980 */ /* 0x0000a8000c101100 */
[----:B------:R-:W2:Y:S04]  /*0950*/  LD.E.U8 R14, desc[UR6][R12.64+0x1] ;  /* 0x000001060c0e7980 */ /* 0x000ea8000c101100 */
[----:B------:R-:W2:Y:S04]  /*0960*/  LD.E.U8 R21, desc[UR6][R12.64+0x2] ;  /* 0x000002060c157980 */ /* 0x000ea8000c101100 */
[----:B------:R-:W2:Y:S04]  /*0970*/  LD.E.U8 R18, desc[UR6][R6.64] ;  /* 0x0000000606127980 */ /* 0x000ea8000c101100 */
[----:B------:R-:W2:Y:S04]  /*0980*/  LD.E.U8 R19, desc[UR6][R6.64+0x1] ;  /* 0x0000010606137980 */ /* 0x000ea8000c101100 */
[----:B------:R1:W2:Y:S04]  /*0990*/  LD.E.U8 R23, desc[UR6][R6.64+0x2] ;  /* 0x0000020606177980 */ /* 0x0002a8000c101100 */
[----:B------:R-:W2:Y:S04]  /*09a0*/  LD.E.U8 R22, desc[UR6][R10.64+0x1] ;  /* 0x000001060a167980 */ /* 0x000ea8000c101100 */
[----:B------:R4:W2:Y:S01]  /*09b0*/  LD.E.U8 R24, desc[UR6][R10.64+0x2] ;  /* 0x000002060a187980 */ /* 0x0008a2000c101100 */
[----:B------:R-:W-:Y:S01]  /*09c0*/  FADD R25, -R3, 1 ;  /* 0x3f80000003197421 */ /* 0x000fe20000000100 */
[C---:B------:R-:W-:Y:S01]  /*09d0*/  FADD R28, -R0.reuse, 1 ;  /* 0x3f800000001c7421 */ /* 0x040fe20000000100 */
[----:B0----5:R-:W0:Y:S03]  /*09e0*/  I2F.U16 R9, R4 ;  /* 0x0000000400097306 */ /* 0x021e260000101000 */
[-C--:B------:R-:W-:Y:S01]  /*09f0*/  FMUL R8, R25, R28.reuse ;  /* 0x0000001c19087220 */ /* 0x080fe20000400000 */
[C---:B-1----:R-:W-:Y:S01]  /*0a00*/  FMUL R6, R3.reuse, R28 ;  /* 0x0000001c03067220 */ /* 0x042fe20000400000 */
[----:B---3--:R-:W-:Y:S01]  /*0a10*/  I2FP.F32.U32 R26, R15 ;  /* 0x0000000f001a7245 */ /* 0x008fe20000201000 */
[----:B------:R-:W-:Y:S01]  /*0a20*/  FMUL R15, R0, R25 ;  /* 0x00000019000f7220 */ /* 0x000fe20000400000 */
[----:B----4-:R-:W-:Y:S01]  /*0a30*/  I2FP.F32.U32 R10, R17 ;  /* 0x00000011000a7245 */ /* 0x010fe20000201000 */
[----:B------:R-:W-:Y:S01]  /*0a40*/  FMUL R0, R3, R0 ;  /* 0x0000000003007220 */ /* 0x000fe20000400000 */
[----:B--2---:R-:W-:Y:S01]  /*0a50*/  I2FP.F32.U32 R20, R20 ;  /* 0x0000001400147245 */ /* 0x004fe20000201000 */
[C---:B------:R-:W-:Y:S01]  /*0a60*/  FMUL R25, R15.reuse, R26 ;  /* 0x0000001a0f197220 */ /* 0x040fe20000400000 */
[----:B------:R-:W-:Y:S01]  /*0a70*/  I2FP.F32.U32 R13, R16 ;  /* 0x00000010000d7245 */ /* 0x000fe20000201000 */
[C---:B------:R-:W-:Y:S01]  /*0a80*/  FMUL R7, R15.reuse, R10 ;  /* 0x0000000a0f077220 */ /* 0x040fe20000400000 */
[----:B------:R-:W-:Y:S01]  /*0a90*/  I2FP.F32.U32 R3, R14 ;  /* 0x0000000e00037245 */ /* 0x000fe20000201000 */
[----:B------:R-:W-:Y:S01]  /*0aa0*/  FMUL R15, R15, R20 ;  /* 0x000000140f0f7220 */ /* 0x000fe20000400000 */
[----:B------:R-:W-:Y:S01]  /*0ab0*/  I2FP.F32.U32 R21, R21 ;  /* 0x0000001500157245 */ /* 0x000fe20000201000 */
[----:B------:R-:W-:-:S02]  /*0ac0*/  FFMA R13, R8, R13, R25 ;  /* 0x0000000d080d7223 */ /* 0x000fc40000000019 */
[C---:B------:R-:W-:Y:S01]  /*0ad0*/  FFMA R3, R8.reuse, R3, R7 ;  /* 0x0000000308037223 */ /* 0x040fe20000000007 */
[----:B------:R-:W-:Y:S01]  /*0ae0*/  I2FP.F32.U32 R18, R18 ;  /* 0x0000001200127245 */ /* 0x000fe20000201000 */
[----:B------:R-:W-:Y:S01]  /*0af0*/  FFMA R15, R8, R21, R15 ;  /* 0x00000015080f7223 */ /* 0x000fe2000000000f */
[----:B------:R-:W-:Y:S02]  /*0b00*/  I2FP.F32.U32 R19, R19 ;  /* 0x0000001300137245 */ /* 0x000fe40000201000 */
[----:B------:R-:W-:Y:S01]  /*0b10*/  I2FP.F32.U32 R23, R23 ;  /* 0x0000001700177245 */ /* 0x000fe20000201000 */
[C---:B------:R-:W-:Y:S02]  /*0b20*/  FFMA R13, R6.reuse, R18, R13 ;  /* 0x00000012060d7223 */ /* 0x040fe4000000000d */
[C---:B------:R-:W-:Y:S01]  /*0b30*/  FFMA R3, R6.reuse, R19, R3 ;  /* 0x0000001306037223 */ /* 0x040fe20000000003 */
[----:B------:R-:W-:Y:S01]  /*0b40*/  I2FP.F32.U32 R22, R22 ;  /* 0x0000001600167245 */ /* 0x000fe20000201000 */
[----:B------:R-:W-:Y:S01]  /*0b50*/  FFMA R15, R6, R23, R15 ;  /* 0x00000017060f7223 */ /* 0x000fe2000000000f */
[----:B------:R-:W-:Y:S01]  /*0b60*/  I2FP.F32.U32 R24, R24 ;  /* 0x0000001800187245 */ /* 0x000fe20000201000 */
[----:B0-----:R-:W-:-:S02]  /*0b70*/  FFMA R9, R0, R9, R13 ;  /* 0x0000000900097223 */ /* 0x001fc4000000000d */
[C---:B------:R-:W-:Y:S02]  /*0b80*/  FFMA R22, R0.reuse, R22, R3 ;  /* 0x0000001600167223 */ /* 0x040fe40000000003 */
[----:B------:R-:W-:Y:S01]  /*0b90*/  FFMA R15, R0, R24, R15 ;  /* 0x00000018000f7223 */ /* 0x000fe2000000000f */
[----:B------:R-:W-:Y:S01]  /*0ba0*/  FADD R9, R9, 0.5 ;  /* 0x3f00000009097421 */ /* 0x000fe20000000000 */
[----:B------:R-:W-:Y:S02]  /*0bb0*/  FADD R22, R22, 0.5 ;  /* 0x3f00000016167421 */ /* 0x000fe40000000000 */
[----:B------:R-:W-:Y:S01]  /*0bc0*/  FADD R15, R15, 0.5 ;  /* 0x3f0000000f0f7421 */ /* 0x000fe20000000000 */
[----:B------:R0:W1:Y:S08]  /*0bd0*/  FRND.FLOOR R3, R9 ;  /* 0x0000000900037307 */ /* 0x0000700000205000 */
[----:B------:R0:W2:Y:S08]  /*0be0*/  FRND.FLOOR R11, R22 ;  /* 0x00000016000b7307 */ /* 0x0000b00000205000 */
[----:B-1----:R0:W3:Y:S02]  /*0bf0*/  FRND.FLOOR R7, R15 ;  /* 0x0000000f00077307 */ /* 0x0020e40000205000 */
.L_x_2:
[----:B------:R-:W-:Y:S05]  /*0c00*/  BSYNC.RECONVERGENT B0 ;  /* 0x0000000000007941 */ /* 0x000fea0003800200 */
.L_x_1:
[----:B------:R-:W-:Y:S02]  /*0c10*/  HFMA2 R8, -RZ, RZ, 3.748046875, 0 ;  /* 0x437f0000ff087431 */ /* 0x000fe400000001ff */
[----:B0-----:R-:W-:Y:S01]  /*0c20*/  IMAD.MOV.U32 R9, RZ, RZ, 0x3b808081 ;  /* 0x3b808081ff097424 */ /* 0x001fe200078e00ff */
[----:B------:R-:W0:Y:S01]  /*0c30*/  FCHK P0, R3, 255 ;  /* 0x437f000003007902 */ /* 0x000e220000000000 */
[----:B------:R-:W-:Y:S02]  /*0c40*/  BSSY.RECONVERGENT B0, `(.L_x_7) ;  /* 0x000000a000007945 */ /* 0x000fe40003800200 */
[----:B------:R-:W-:-:S04]  /*0c50*/  FFMA R0, R9, -R8, 1 ;  /* 0x3f80000009007423 */ /* 0x000fc80000000808 */
[----:B------:R-:W-:-:S04]  /*0c60*/  FFMA R0, R0, R9, 0.0039215688593685626984 ;  /* 0x3b80808100007423 */ /* 0x000fc80000000009 */
[----:B------:R-:W-:-:S04]  /*0c70*/  FFMA R4, R0, R3, RZ ;  /* 0x0000000300047223 */ /* 0x000fc800000000ff */
[----:B------:R-:W-:-:S04]  /*0c80*/  FFMA R9, R4, -255, R3 ;  /* 0xc37f000004097823 */ /* 0x000fc80000000003 */
[----:B------:R-:W-:Y:S01]  /*0c90*/  FFMA R4, R0, R9, R4 ;  /* 0x0000000900047223 */ /* 0x000fe20000000004 */
[----:B0-----:R-:W-:Y:S06]  /*0ca0*/  @!P0 BRA `(.L_x_8) ;  /* 0x00000000000c8947 */ /* 0x001fec0003800000 */
[----:B------:R-:W-:-:S07]  /*0cb0*/  MOV R10, 0xcd0 ;  /* 0x00000cd0000a7802 */ /* 0x000fce0000000f00 */
[----:B--23--:R-:W-:Y:S05]  /*0cc0*/  CALL.REL.NOINC `($__internal_0_$__cuda_sm3x_div_rn_noftz_f32_slowpath) ;  /* 0x0000000000a87944 */ /* 0x00cfea0003c00000 */
[----:B------:R-:W-:-:S07]  /*0cd0*/  IMAD.MOV.U32 R4, RZ, RZ, R0 ;  /* 0x000000ffff047224 */ /* 0x000fce00078e0000 */
.L_x_8:
[----:B------:R-:W-:Y:S05]  /*0ce0*/  BSYNC.RECONVERGENT B0 ;  /* 0x0000000000007941 */ /* 0x000fea0003800200 */
.L_x_7:
[----:B------:R-:W-:Y:S01]  /*0cf0*/  IMAD.MOV.U32 R3, RZ, RZ, 0x3b808081 ;  /* 0x3b808081ff037424 */ /* 0x000fe200078e00ff */
[----:B--2---:R-:W0:Y:S01]  /*0d00*/  FCHK P0, R11, 255 ;  /* 0x437f00000b007902 */ /* 0x004e220000000000 */
[----:B------:R-:W-:Y:S02]  /*0d10*/  BSSY.RECONVERGENT B0, `(.L_x_9) ;  /* 0x000000b000007945 */ /* 0x000fe40003800200 */
[----:B------:R-:W-:-:S04]  /*0d20*/  FFMA R0, R3, -R8, 1 ;  /* 0x3f80000003007423 */ /* 0x000fc80000000808 */
[----:B------:R-:W-:-:S04]  /*0d30*/  FFMA R0, R0, R3, 0.0039215688593685626984 ;  /* 0x3b80808100007423 */ /* 0x000fc80000000003 */
[----:B------:R-:W-:-:S04]  /*0d40*/  FFMA R6, R0, R11, RZ ;  /* 0x0000000b00067223 */ /* 0x000fc800000000ff */
[----:B------:R-:W-:-:S04]  /*0d50*/  FFMA R3, R6, -255, R11 ;  /* 0xc37f000006037823 */ /* 0x000fc8000000000b */
[----:B------:R-:W-:Y:S01]  /*0d60*/  FFMA R6, R0, R3, R6 ;  /* 0x0000000300067223 */ /* 0x000fe20000000006 */
[----:B0-----:R-:W-:Y:S06]  /*0d70*/  @!P0 BRA `(.L_x_10) ;  /* 0x0000000000108947 */ /* 0x001fec0003800000 */
[----:B------:R-:W-:Y:S02]  /*0d80*/  MOV R3, R11 ;  /* 0x0000000b00037202 */ /* 0x000fe40000000f00 */
[----:B------:R-:W-:-:S07]  /*0d90*/  MOV R10, 0xdb0 ;  /* 0x00000db0000a7802 */ /* 0x000fce0000000f00 */
[----:B---3--:R-:W-:Y:S05]  /*0da0*/  CALL.REL.NOINC `($__internal_0_$__cuda_sm3x_div_rn_noftz_f32_slowpath) ;  /* 0x0000000000707944 */ /* 0x008fea0003c00000 */
[----:B------:R-:W-:-:S07]  /*0db0*/  IMAD.MOV.U32 R6, RZ, RZ, R0 ;  /* 0x000000ffff067224 */ /* 0x000fce00078e0000 */
.L_x_10:
[----:B------:R-:W-:Y:S05]  /*0dc0*/  BSYNC.RECONVERGENT B0 ;  /* 0x0000000000007941 */ /* 0x000fea0003800200 */
.L_x_9:
[----:B------:R-:W-:Y:S01]  /*0dd0*/  IMAD.MOV.U32 R3, RZ, RZ, 0x3b808081 ;  /* 0x3b808081ff037424 */ /* 0x000fe200078e00ff */
[----:B---3--:R-:W0:Y:S01]  /*0de0*/  FCHK P0, R7, 255 ;  /* 0x437f000007007902 */ /* 0x008e220000000000 */
        /* <DEDUP_REMOVED lines=9> */
[----:B------:R-:W-:Y:S05]  /*0e80*/  CALL.REL.NOINC `($__internal_0_$__cuda_sm3x_div_rn_noftz_f32_slowpath) ;  /* 0x0000000000387944 */ /* 0x000fea0003c00000 */
[----:B------:R-:W-:-:S07]  /*0e90*/  IMAD.MOV.U32 R13, RZ, RZ, R0 ;  /* 0x000000ffff0d7224 */ /* 0x000fce00078e0000 */
.L_x_12:
[----:B------:R-:W-:Y:S05]  /*0ea0*/  BSYNC.RECONVERGENT B0 ;  /* 0x0000000000007941 */ /* 0x000fea0003800200 */
.L_x_11:
[----:B------:R-:W0:Y:S01]  /*0eb0*/  LDC R11, c[0x0][0x3a4] ;  /* 0x0000e900ff0b7b82 */ /* 0x000e220000000800 */
[----:B------:R-:W1:Y:S07]  /*0ec0*/  LDCU UR4, c[0x0][0x3a8] ;  /* 0x00007500ff0477ac */ /* 0x000e6e0008000800 */
[----:B------:R-:W2:Y:S01]  /*0ed0*/  LDC.64 R8, c[0x0][0x398] ;  /* 0x0000e600ff087b82 */ /* 0x000ea20000000a00 */
[----:B0-----:R-:W-:Y:S02]  /*0ee0*/  IMAD R3, R2, R11, R5 ;  /* 0x0000000b02037224 */ /* 0x001fe400078e0205 */
[----:B-1----:R-:W-:-:S02]  /*0ef0*/  IMAD R11, R11, UR4, RZ ;  /* 0x000000040b0b7c24 */ /* 0x002fc4000f8e02ff */
[----:B--2---:R-:W-:-:S05]  /*0f00*/  IMAD.WIDE R2, R3, 0x4, R8 ;  /* 0x0000000403027825 */ /* 0x004fca00078e0208 */
[----:B------:R-:W-:Y:S01]  /*0f10*/  STG.E desc[UR6][R2.64], R4 ;  /* 0x0000000402007986 */ /* 0x000fe2000c101906 */
[----:B------:R-:W-:-:S05]  /*0f20*/  IMAD.WIDE R8, R11, 0x4, R2 ;  /* 0x000000040b087825 */ /* 0x000fca00078e0202 */
[----:B------:R-:W-:Y:S01]  /*0f30*/  STG.E desc[UR6][R8.64], R6 ;  /* 0x0000000608007986 */ /* 0x000fe2000c101906 */
[----:B------:R-:W-:-:S05]  /*0f40*/  IMAD.WIDE R10, R11, 0x4, R8 ;  /* 0x000000040b0a7825 */ /* 0x000fca00078e0208 */
[----:B------:R-:W-:Y:S01]  /*0f50*/  STG.E desc[UR6][R10.64], R13 ;  /* 0x0000000d0a007986 */ /* 0x000fe2000c101906 */
[----:B------:R-:W-:Y:S05]  /*0f60*/  EXIT ;  /* 0x000000000000794d */ /* 0x000fea0003800000 */
        .weak           $__internal_0_$__cuda_sm3x_div_rn_noftz_f32_slowpath
        .type           $__internal_0_$__cuda_sm3x_div_rn_noftz_f32_slowpath,@function
        .size           $__internal_0_$__cuda_sm3x_div_rn_noftz_f32_slowpath,(.L_x_25 - $__internal_0_$__cuda_sm3x_div_rn_noftz_f32_slowpath)
$__internal_0_$__cuda_sm3x_div_rn_noftz_f32_slowpath:
[----:B------:R-:W-:Y:S01]  /*0f70*/  SHF.R.U32.HI R12, RZ, 0x17, R8 ;  /* 0x00000017ff0c7819 */ /* 0x000fe20000011608 */
[----:B------:R-:W-:Y:S01]  /*0f80*/  BSSY.RECONVERGENT B1, `(.L_x_13) ;  /* 0x0000064000017945 */ /* 0x000fe20003800200 */
[----:B------:R-:W-:Y:S01]  /*0f90*/  SHF.R.U32.HI R0, RZ, 0x17, R3 ;  /* 0x00000017ff007819 */ /* 0x000fe20000011603 */
[----:B------:R-:W-:Y:S01]  /*0fa0*/  IMAD.MOV.U32 R14, RZ, RZ, 0x437f0000 ;  /* 0x437f0000ff0e7424 */ /* 0x000fe200078e00ff */
[----:B------:R-:W-:Y:S02]  /*0fb0*/  LOP3.LUT R12, R12, 0xff, RZ, 0xc0, !PT ;  /* 0x000000ff0c0c7812 */ /* 0x000fe400078ec0ff */
[----:B------:R-:W-:-:S03]  /*0fc0*/  LOP3.LUT R16, R0, 0xff, RZ, 0xc0, !PT ;  /* 0x000000ff00107812 */ /* 0x000fc600078ec0ff */
[----:B------:R-:W-:Y:S01]  /*0fd0*/  VIADD R13, R12, 0xffffffff ;  /* 0xffffffff0c0d7836 */ /* 0x000fe20000000000 */
[----:B------:R-:W-:-:S04]  /*0fe0*/  IADD3 R15, PT, PT, R16, -0x1, RZ ;  /* 0xffffffff100f7810 */ /* 0x000fc80007ffe0ff */
[----:B------:R-:W-:-:S04]  /*0ff0*/  ISETP.GT.U32.AND P0, PT, R13, 0xfd, PT ;  /* 0x000000fd0d00780c */ /* 0x000fc80003f04070 */
[----:B------:R-:W-:-:S13]  /*1000*/  ISETP.GT.U32.OR P0, PT, R15, 0xfd, P0 ;  /* 0x000000fd0f00780c */ /* 0x000fda0000704470 */
[----:B------:R-:W-:Y:S01]  /*1010*/  @!P0 IMAD.MOV.U32 R9, RZ, RZ, RZ ;  /* 0x000000ffff098224 */ /* 0x000fe200078e00ff */
[----:B------:R-:W-:Y:S06]  /*1020*/  @!P0 BRA `(.L_x_14) ;  /* 0x0000000000608947 */ /* 0x000fec0003800000 */
[----:B------:R-:W-:Y:S01]  /*1030*/  HFMA2 R0, -RZ, RZ, 3.748046875, 0 ;  /* 0x437f0000ff007431 */ /* 0x000fe200000001ff */
[----:B------:R-:W-:-:S04]  /*1040*/  FSETP.GTU.FTZ.AND P0, PT, |R3|, +INF , PT ;  /* 0x7f8000000300780b */ /* 0x000fc80003f1c200 */
[----:B------:R-:W-:-:S04]  /*1050*/  FSETP.GTU.FTZ.AND P1, PT, |R0|, +INF , PT ;  /* 0x7f8000000000780b */ /* 0x000fc80003f3c200 */
[----:B------:R-:W-:-:S13]  /*1060*/  PLOP3.LUT P0, PT, P0, P1, PT, 0xf8, 0x8f ;  /* 0x00000000008f781c */ /* 0x000fda0000703f70 */
[----:B------:R-:W-:Y:S05]  /*1070*/  @P0 BRA `(.L_x_15) ;  /* 0x00000004004c0947 */ /* 0x000fea0003800000 */
[----:B------:R-:W-:-:S13]  /*1080*/  LOP3.LUT P0, RZ, R14, 0x7fffffff, R3, 0xc8, !PT ;  /* 0x7fffffff0eff7812 */ /* 0x000fda000780c803 */
[----:B------:R-:W-:Y:S05]  /*1090*/  @!P0 BRA `(.L_x_16) ;  /* 0x00000004003c8947 */ /* 0x000fea0003800000 */
[C---:B------:R-:W-:Y:S02]  /*10a0*/  FSETP.NEU.FTZ.AND P2, PT, |R3|.reuse, +INF , PT ;  /* 0x7f8000000300780b */ /* 0x040fe40003f5d200 */
[----:B------:R-:W-:Y:S02]  /*10b0*/  FSETP.NEU.FTZ.AND P1, PT, |R0|, +INF , PT ;  /* 0x7f8000000000780b */ /* 0x000fe40003f3d200 */
[----:B------:R-:W-:-:S11]  /*10c0*/  FSETP.NEU.FTZ.AND P0, PT, |R3|, +INF , PT ;  /* 0x7f8000000300780b */ /* 0x000fd60003f1d200 */
[----:B------:R-:W-:Y:S05]  /*10d0*/  @!P1 BRA !P2, `(.L_x_16) ;  /* 0x00000004002c9947 */ /* 0x000fea0005000000 */
[----:B------:R-:W-:-:S04]  /*10e0*/  LOP3.LUT P2, RZ, R3, 0x7fffffff, RZ, 0xc0, !PT ;  /* 0x7fffffff03ff7812 */ /* 0x000fc8000784c0ff */
[----:B------:R-:W-:-:S13]  /*10f0*/  PLOP3.LUT P1, PT, P1, P2, PT, 0x2f, 0xf2 ;  /* 0x0000000000f2781c */ /* 0x000fda0000f24577 */
[----:B------:R-:W-:Y:S05]  /*1100*/  @P1 BRA `(.L_x_17) ;  /* 0x0000000400181947 */ /* 0x000fea0003800000 */
[----:B------:R-:W-:-:S04]  /*1110*/  LOP3.LUT P1, RZ, R14, 0x7fffffff, RZ, 0xc0, !PT ;  /* 0x7fffffff0eff7812 */ /* 0x000fc8000782c0ff */
[----:B------:R-:W-:-:S13]  /*1120*/  PLOP3.LUT P0, PT, P0, P1, PT, 0x2f, 0xf2 ;  /* 0x0000000000f2781c */ /* 0x000fda0000702577 */
[----:B------:R-:W-:Y:S05]  /*1130*/  @P0 BRA `(.L_x_18) ;  /* 0x0000000400000947 */ /* 0x000fea0003800000 */
[----:B------:R-:W-:Y:S02]  /*1140*/  ISETP.GE.AND P0, PT, R15, RZ, PT ;  /* 0x000000ff0f00720c */ /* 0x000fe40003f06270 */
[----:B------:R-:W-:-:S11]  /*1150*/  ISETP.GE.AND P1, PT, R13, RZ, PT ;  /* 0x000000ff0d00720c */ /* 0x000fd60003f26270 */
[----:B------:R-:W-:Y:S02]  /*1160*/  @P0 IMAD.MOV.U32 R9, RZ, RZ, RZ ;  /* 0x000000ffff090224 */ /* 0x000fe400078e00ff */
[----:B------:R-:W-:Y:S01]  /*1170*/  @!P0 FFMA R3, R3, 1.84467440737095516160e+19, RZ ;  /* 0x5f80000003038823 */ /* 0x000fe200000000ff */
[----:B------:R-:W-:Y:S02]  /*1180*/  @!P0 IMAD.MOV.U32 R9, RZ, RZ, -0x40 ;  /* 0xffffffc0ff098424 */ /* 0x000fe400078e00ff */
[----:B------:R-:W-:-:S03]  /*1190*/  @!P1 FFMA R14, R0, 1.84467440737095516160e+19, RZ ;  /* 0x5f800000000e9823 */ /* 0x000fc600000000ff */
[----:B------:R-:W-:-:S07]  /*11a0*/  @!P1 IADD3 R9, PT, PT, R9, 0x40, RZ ;  /* 0x0000004009099810 */ /* 0x000fce0007ffe0ff */
.L_x_14:
[----:B------:R-:W-:Y:S01]  /*11b0*/  LEA R13, R12, 0xc0800000, 0x17 ;  /* 0xc08000000c0d7811 */ /* 0x000fe200078eb8ff */
[----:B------:R-:W-:Y:S04]  /*11c0*/  BSSY.RECONVERGENT B2, `(.L_x_19) ;  /* 0x0000036000027945 */ /* 0x000fe80003800200 */
[----:B------:R-:W-:Y:S02]  /*11d0*/  IMAD.IADD R14, R14, 0x1, -R13 ;  /* 0x000000010e0e7824 */ /* 0x000fe400078e0a0d */
[----:B------:R-:W-:Y:S02]  /*11e0*/  VIADD R13, R16, 0xffffff81 ;  /* 0xffffff81100d7836 */ /* 0x000fe40000000000 */
[----:B------:R-:W0:Y:S01]  /*11f0*/  MUFU.RCP R15, R14 ;  /* 0x0000000e000f7308 */ /* 0x000e220000001000 */
[----:B------:R-:W-:Y:S01]  /*1200*/  FADD.FTZ R17, -R14, -RZ ;  /* 0x800000ff0e117221 */ /* 0x000fe20000010100 */
[C---:B------:R-:W-:Y:S01]  /*1210*/  IMAD R0, R13.reuse, -0x800000, R3 ;  /* 0xff8000000d007824 */ /* 0x040fe200078e0203 */
[----:B------:R-:W-:-:S04]  /*1220*/  IADD3 R12, PT, PT, R13, 0x7f, -R12 ;  /* 0x0000007f0d0c7810 */ /* 0x000fc80007ffe80c */
[----:B------:R-:W-:Y:S01]  /*1230*/  IADD3 R12, PT, PT, R12, R9, RZ ;  /* 0x000000090c0c7210 */ /* 0x000fe20007ffe0ff */
[----:B0-----:R-:W-:-:S04]  /*1240*/  FFMA R16, R15, R17, 1 ;  /* 0x3f8000000f107423 */ /* 0x001fc80000000011 */
[----:B------:R-:W-:-:S04]  /*1250*/  FFMA R18, R15, R16, R15 ;  /* 0x000000100f127223 */ /* 0x000fc8000000000f */
[----:B------:R-:W-:-:S04]  /*1260*/  FFMA R3, R0, R18, RZ ;  /* 0x0000001200037223 */ /* 0x000fc800000000ff */
[----:B------:R-:W-:-:S04]  /*1270*/  FFMA R16, R17, R3, R0 ;  /* 0x0000000311107223 */ /* 0x000fc80000000000 */
[----:B------:R-:W-:-:S04]  /*1280*/  FFMA R15, R18, R16, R3 ;  /* 0x00000010120f7223 */ /* 0x000fc80000000003 */
[----:B------:R-:W-:-:S04]  /*1290*/  FFMA R16, R17, R15, R0 ;  /* 0x0000000f11107223 */ /* 0x000fc80000000000 */
[----:B------:R-:W-:-:S05]  /*12a0*/  FFMA R0, R18, R16, R15 ;  /* 0x0000001012007223 */ /* 0x000fca000000000f */
[----:B------:R-:W-:-:S04]  /*12b0*/  SHF.R.U32.HI R3, RZ, 0x17, R0 ;  /* 0x00000017ff037819 */ /* 0x000fc80000011600 */
[----:B------:R-:W-:-:S05]  /*12c0*/  LOP3.LUT R3, R3, 0xff, RZ, 0xc0, !PT ;  /* 0x000000ff03037812 */ /* 0x000fca00078ec0ff */
[----:B------:R-:W-:-:S04]  /*12d0*/  IMAD.IADD R13, R3, 0x1, R12 ;  /* 0x00000001030d7824 */ /* 0x000fc800078e020c */
[----:B------:R-:W-:-:S05]  /*12e0*/  VIADD R3, R13, 0xffffffff ;  /* 0xffffffff0d037836 */ /* 0x000fca0000000000 */
[----:B------:R-:W-:-:S13]  /*12f0*/  ISETP.GE.U32.AND P0, PT, R3, 0xfe, PT ;  /* 0x000000fe0300780c */ /* 0x000fda0003f06070 */
[----:B------:R-:W-:Y:S05]  /*1300*/  @!P0 BRA `(.L_x_20) ;  /* 0x0000000000808947 */ /* 0x000fea0003800000 */
[----:B------:R-:W-:-:S13]  /*1310*/  ISETP.GT.AND P0, PT, R13, 0xfe, PT ;  /* 0x000000fe0d00780c */ /* 0x000fda0003f04270 */
[----:B------:R-:W-:Y:S05]  /*1320*/  @P0 BRA `(.L_x_21) ;  /* 0x00000000006c0947 */ /* 0x000fea0003800000 */
[----:B------:R-:W-:-:S13]  /*1330*/  ISETP.GE.AND P0, PT, R13, 0x1, PT ;  /* 0x000000010d00780c */ /* 0x000fda0003f06270 */
[----:B------:R-:W-:Y:S05]  /*1340*/  @P0 BRA `(.L_x_22) ;  /* 0x0000000000740947 */ /* 0x000fea0003800000 */
[----:B------:R-:W-:Y:S02]  /*1350*/  ISETP.GE.AND P0, PT, R13, -0x18, PT ;  /* 0xffffffe80d00780c */ /* 0x000fe40003f06270 */
[----:B------:R-:W-:-:S11]  /*1360*/  LOP3.LUT R0, R0, 0x80000000, RZ, 0xc0, !PT ;  /* 0x8000000000007812 */ /* 0x000fd600078ec0ff */
[----:B------:R-:W-:Y:S05]  /*1370*/  @!P0 BRA `(.L_x_22) ;  /* 0x0000000000688947 */ /* 0x000fea0003800000 */
[CCC-:B------:R-:W-:Y:S01]  /*1380*/  FFMA.RZ R3, R18.reuse, R16.reuse, R15.reuse ;  /* 0x0000001012037223 */ /* 0x1c0fe2000000c00f */
[C---:B------:R-:W-:Y:S01]  /*1390*/  IADD3 R14, PT, PT, R13.reuse, 0x20, RZ ;  /* 0x000000200d0e7810 */ /* 0x040fe20007ffe0ff */
[CCC-:B------:R-:W-:Y:S01]  /*13a0*/  FFMA.RM R12, R18.reuse, R16.reuse, R15.reuse ;  /* 0x00000010120c7223 */ /* 0x1c0fe2000000400f */
[----:B------:R-:W-:Y:S02]  /*13b0*/  ISETP.NE.AND P2, PT, R13, RZ, PT ;  /* 0x000000ff0d00720c */ /* 0x000fe40003f45270 */
[----:B------:R-:W-:Y:S01]  /*13c0*/  LOP3.LUT R9, R3, 0x7fffff, RZ, 0xc0, !PT ;  /* 0x007fffff03097812 */ /* 0x000fe200078ec0ff */
[----:B------:R-:W-:Y:S01]  /*13d0*/  FFMA.RP R3, R18, R16, R15 ;  /* 0x0000001012037223 */ /* 0x000fe2000000800f */
[----:B------:R-:W-:Y:S01]  /*13e0*/  ISETP.NE.AND P1, PT, R13, RZ, PT ;  /* 0x000000ff0d00720c */ /* 0x000fe20003f25270 */
[----:B------:R-:W-:Y:S01]  /*13f0*/  IMAD.MOV R13, RZ, RZ, -R13 ;  /* 0x000000ffff0d7224 */ /* 0x000fe200078e0a0d */
[----:B------:R-:W-:Y:S02]  /*1400*/  LOP3.LUT R9, R9, 0x800000, RZ, 0xfc, !PT ;  /* 0x0080000009097812 */ /* 0x000fe400078efcff */
[----:B------:R-:W-:-:S02]  /*1410*/  FSETP.NEU.FTZ.AND P0, PT, R3, R12, PT ;  /* 0x0000000c0300720b */ /* 0x000fc40003f1d000 */
[----:B------:R-:W-:Y:S02]  /*1420*/  SHF.L.U32 R14, R9, R14, RZ ;  /* 0x0000000e090e7219 */ /* 0x000fe400000006ff */
[----:B------:R-:W-:Y:S02]  /*1430*/  SEL R12, R13, RZ, P2 ;  /* 0x000000ff0d0c7207 */ /* 0x000fe40001000000 */
[----:B------:R-:W-:Y:S02]  /*1440*/  ISETP.NE.AND P1, PT, R14, RZ, P1 ;  /* 0x000000ff0e00720c */ /* 0x000fe40000f25270 */
[----:B------:R-:W-:Y:S02]  /*1450*/  SHF.R.U32.HI R12, RZ, R12, R9 ;  /* 0x0000000cff0c7219 */ /* 0x000fe40000011609 */
[----:B------:R-:W-:Y:S02]  /*1460*/  PLOP3.LUT P0, PT, P0, P1, PT, 0xf8, 0x8f ;  /* 0x00000000008f781c */ /* 0x000fe40000703f70 */
[----:B------:R-:W-:-:S02]  /*1470*/  SHF.R.U32.HI R14, RZ, 0x1, R12 ;  /* 0x00000001ff0e7819 */ /* 0x000fc4000001160c */
[----:B------:R-:W-:-:S04]  /*1480*/  SEL R3, RZ, 0x1, !P0 ;  /* 0x00000001ff037807 */ /* 0x000fc80004000000 */
[----:B------:R-:W-:-:S04]  /*1490*/  LOP3.LUT R3, R3, 0x1, R14, 0xf8, !PT ;  /* 0x0000000103037812 */ /* 0x000fc800078ef80e */
[----:B------:R-:W-:-:S05]  /*14a0*/  LOP3.LUT R3, R3, R12, RZ, 0xc0, !PT ;  /* 0x0000000c03037212 */ /* 0x000fca00078ec0ff */
[----:B------:R-:W-:-:S05]  /*14b0*/  IMAD.IADD R3, R14, 0x1, R3 ;  /* 0x000000010e037824 */ /* 0x000fca00078e0203 */
[----:B------:R-:W-:Y:S01]  /*14c0*/  LOP3.LUT R0, R3, R0, RZ, 0xfc, !PT ;  /* 0x0000000003007212 */ /* 0x000fe200078efcff */
[----:B------:R-:W-:Y:S06]  /*14d0*/  BRA `(.L_x_22) ;  /* 0x0000000000107947 */ /* 0x000fec0003800000 */
.L_x_21:
[----:B------:R-:W-:-:S04]  /*14e0*/  LOP3.LUT R0, R0, 0x80000000, RZ, 0xc0, !PT ;  /* 0x8000000000007812 */ /* 0x000fc800078ec0ff */
[----:B------:R-:W-:Y:S01]  /*14f0*/  LOP3.LUT R0, R0, 0x7f800000, RZ, 0xfc, !PT ;  /* 0x7f80000000007812 */ /* 0x000fe200078efcff */
[----:B------:R-:W-:Y:S06]  /*1500*/  BRA `(.L_x_22) ;  /* 0x0000000000047947 */ /* 0x000fec0003800000 */
.L_x_20:
[----:B------:R-:W-:-:S07]  /*1510*/  LEA R0, R12, R0, 0x17 ;  /* 0x000000000c007211 */ /* 0x000fce00078eb8ff */
.L_x_22:
[----:B------:R-:W-:Y:S05]  /*1520*/  BSYNC.RECONVERGENT B2 ;  /* 0x0000000000027941 */ /* 0x000fea0003800200 */
.L_x_19:
[----:B------:R-:W-:Y:S05]  /*1530*/  BRA `(.L_x_23) ;  /* 0x0000000000207947 */ /* 0x000fea0003800000 */
.L_x_18:
[----:B------:R-:W-:-:S04]  /*1540*/  LOP3.LUT R0, R14, 0x80000000, R3, 0x48, !PT ;  /* 0x800000000e007812 */ /* 0x000fc800078e4803 */
[----:B------:R-:W-:Y:S01]  /*1550*/  LOP3.LUT R0, R0, 0x7f800000, RZ, 0xfc, !PT ;  /* 0x7f80000000007812 */ /* 0x000fe200078efcff */
[----:B------:R-:W-:Y:S06]  /*1560*/  BRA `(.L_x_23) ;  /* 0x0000000000147947 */ /* 0x000fec0003800000 */
.L_x_17:
[----:B------:R-:W-:Y:S01]  /*1570*/  LOP3.LUT R0, R14, 0x80000000, R3, 0x48, !PT ;  /* 0x800000000e007812 */ /* 0x000fe200078e4803 */
[----:B------:R-:W-:Y:S06]  /*1580*/  BRA `(.L_x_23) ;  /* 0x00000000000c7947 */ /* 0x000fec0003800000 */
.L_x_16:
[----:B------:R-:W0:Y:S01]  /*1590*/  MUFU.RSQ R0, -QNAN ;  /* 0xffc0000000007908 */ /* 0x000e220000001400 */
[----:B------:R-:W-:Y:S05]  /*15a0*/  BRA `(.L_x_23) ;  /* 0x0000000000047947 */ /* 0x000fea0003800000 */
.L_x_15:
[----:B------:R-:W-:-:S07]  /*15b0*/  FADD.FTZ R0, R3, R0 ;  /* 0x0000000003007221 */ /* 0x000fce0000010000 */
.L_x_23:
[----:B------:R-:W-:Y:S05]  /*15c0*/  BSYNC.RECONVERGENT B1 ;  /* 0x0000000000017941 */ /* 0x000fea0003800200 */
.L_x_13:
[----:B------:R-:W-:Y:S01]  /*15d0*/  IMAD.MOV.U32 R12, RZ, RZ, R10 ;  /* 0x000000ffff0c7224 */ /* 0x000fe200078e000a */
[----:B------:R-:W-:-:S04]  /*15e0*/  MOV R13, 0x0 ;  /* 0x00000000000d7802 */ /* 0x000fc80000000f00 */
[----:B0-----:R-:W-:Y:S05]  /*15f0*/  RET.REL.NODEC R12 `(_Z27warp_affine_bilinear_kernelPhiiiPfiiih12AffineMatrix) ;  /* 0xffffffe80c807950 */ /* 0x001fea0003c3ffff */
.L_x_24:
        /* <DEDUP_REMOVED lines=16> */
.L_x_25:


//--------------------- .nv.shared.reserved.0     --------------------------
	.section	.nv.shared.reserved.0,"aw",@nobits
	.weak		__nv_reservedSMEM_offset_0_alias
	.size		__nv_reservedSMEM_offset_0_alias, 0, 64
	.other		__nv_reservedSMEM_offset_0_alias,@"STO_CUDA_RESERVED_SHARED STV_DEFAULT"
__nv_reservedSMEM_offset_0_alias:
	.zero		0
	.zero		64


//--------------------- .nv.constant0._Z15inter_nearest_kPhS_iiiiff --------------------------
	.section	.nv.constant0._Z15inter_nearest_kPhS_iiiiff,"a",@progbits
	.sectionflags	@""
	.align	4
.nv.constant0._Z15inter_nearest_kPhS_iiiiff:
	.zero		936


//--------------------- .nv.constant0._Z27warp_affine_bilinear_kernelPhiiiPfiiih12AffineMatrix --------------------------
	.section	.nv.constant0._Z27warp_affine_bilinear_kernelPhiiiPfiiih12AffineMatrix,"a",@progbits
	.sectionflags	@""
	.align	4
.nv.constant0._Z27warp_affine_bilinear_kernelPhiiiPfiiih12AffineMatrix:
	.zero		992


//--------------------- SYMBOLS --------------------------

	.type		.nv.reservedSmem.offset0,@object
	.size		.nv.reservedSmem.offset0,0x4
